//
// Generated by NVIDIA NVVM Compiler
//
// Compiler Build ID: CL-36424714
// Cuda compilation tools, release 13.0, V13.0.88
// Based on NVVM 20.0.0
//

.version 9.0
.target sm_100
.address_size 64

	// .globl	_Z7Fi_2D_xiiiP7double2S0_S0_

.visible .entry _Z7Fi_2D_xiiiP7double2S0_S0_(
	.param .u32 _Z7Fi_2D_xiiiP7double2S0_S0__param_0,
	.param .u32 _Z7Fi_2D_xiiiP7double2S0_S0__param_1,
	.param .u32 _Z7Fi_2D_xiiiP7double2S0_S0__param_2,
	.param .u64 .ptr .align 1 _Z7Fi_2D_xiiiP7double2S0_S0__param_3,
	.param .u64 .ptr .align 1 _Z7Fi_2D_xiiiP7double2S0_S0__param_4,
	.param .u64 .ptr .align 1 _Z7Fi_2D_xiiiP7double2S0_S0__param_5
)
{
	.reg .pred 	%p<4>;
	.reg .b32 	%r<31>;
	.reg .b64 	%rd<15>;
	.reg .b64 	%fd<14>;

	ld.param.u32 	%r3, [_Z7Fi_2D_xiiiP7double2S0_S0__param_0];
	ld.param.u32 	%r5, [_Z7Fi_2D_xiiiP7double2S0_S0__param_1];
	ld.param.u32 	%r4, [_Z7Fi_2D_xiiiP7double2S0_S0__param_2];
	ld.param.u64 	%rd1, [_Z7Fi_2D_xiiiP7double2S0_S0__param_3];
	ld.param.u64 	%rd2, [_Z7Fi_2D_xiiiP7double2S0_S0__param_4];
	ld.param.u64 	%rd3, [_Z7Fi_2D_xiiiP7double2S0_S0__param_5];
	mov.u32 	%r7, %ntid.x;
	mov.u32 	%r8, %ctaid.x;
	mov.u32 	%r9, %tid.x;
	mad.lo.s32 	%r1, %r7, %r8, %r9;
	mov.u32 	%r10, %ntid.y;
	mov.u32 	%r11, %ctaid.y;
	mov.u32 	%r12, %tid.y;
	mad.lo.s32 	%r13, %r10, %r11, %r12;
	setp.ge.s32 	%p1, %r1, %r3;
	setp.ge.s32 	%p2, %r13, %r5;
	or.pred  	%p3, %p1, %p2;
	@%p3 bra 	$L__BB0_2;
	cvta.to.global.u64 	%rd4, %rd2;
	cvta.to.global.u64 	%rd5, %rd3;
	cvta.to.global.u64 	%rd6, %rd1;
	mov.b32 	%r14, 2;
	shl.b32 	%r15, %r14, %r4;
	add.s32 	%r16, %r15, -1;
	mov.b32 	%r17, 1;
	shl.b32 	%r18, %r17, %r4;
	add.s32 	%r19, %r18, -1;
	xor.b32  	%r20, %r16, 65535;
	and.b32  	%r21, %r16, %r1;
	and.b32  	%r22, %r19, %r1;
	and.b32  	%r23, %r20, %r1;
	add.s32 	%r24, %r23, %r22;
	mul.lo.s32 	%r25, %r13, %r3;
	add.s32 	%r26, %r24, %r25;
	mul.wide.s32 	%rd7, %r26, 16;
	add.s64 	%rd8, %rd4, %rd7;
	ld.global.v2.f64 	{%fd1, %fd2}, [%rd8];
	mad.lo.s32 	%r27, %r4, %r3, %r1;
	mul.wide.s32 	%rd9, %r27, 16;
	add.s64 	%rd10, %rd5, %rd9;
	ld.global.v2.f64 	{%fd3, %fd4}, [%rd10];
	add.s32 	%r28, %r26, %r18;
	mul.wide.u32 	%rd11, %r28, 16;
	add.s64 	%rd12, %rd4, %rd11;
	ld.global.v2.f64 	{%fd5, %fd6}, [%rd12];
	mul.f64 	%fd7, %fd3, %fd5;
	mul.f64 	%fd8, %fd4, %fd6;
	sub.f64 	%fd9, %fd7, %fd8;
	mul.f64 	%fd10, %fd3, %fd6;
	fma.rn.f64 	%fd11, %fd4, %fd5, %fd10;
	add.f64 	%fd12, %fd1, %fd9;
	add.f64 	%fd13, %fd2, %fd11;
	add.s32 	%r29, %r21, %r25;
	add.s32 	%r30, %r29, %r23;
	mul.wide.s32 	%rd13, %r30, 16;
	add.s64 	%rd14, %rd6, %rd13;
	st.global.v2.f64 	[%rd14], {%fd12, %fd13};
$L__BB0_2:
	ret;

}
	// .globl	_Z7Fi_2D_yiiiP7double2S0_S0_
.visible .entry _Z7Fi_2D_yiiiP7double2S0_S0_(
	.param .u32 _Z7Fi_2D_yiiiP7double2S0_S0__param_0,
	.param .u32 _Z7Fi_2D_yiiiP7double2S0_S0__param_1,
	.param .u32 _Z7Fi_2D_yiiiP7double2S0_S0__param_2,
	.param .u64 .ptr .align 1 _Z7Fi_2D_yiiiP7double2S0_S0__param_3,
	.param .u64 .ptr .align 1 _Z7Fi_2D_yiiiP7double2S0_S0__param_4,
	.param .u64 .ptr .align 1 _Z7Fi_2D_yiiiP7double2S0_S0__param_5
)
{
	.reg .pred 	%p<4>;
	.reg .b32 	%r<31>;
	.reg .b64 	%rd<15>;
	.reg .b64 	%fd<14>;

	ld.param.u32 	%r3, [_Z7Fi_2D_yiiiP7double2S0_S0__param_0];
	ld.param.u32 	%r6, [_Z7Fi_2D_yiiiP7double2S0_S0__param_1];
	ld.param.u32 	%r5, [_Z7Fi_2D_yiiiP7double2S0_S0__param_2];
	ld.param.u64 	%rd1, [_Z7Fi_2D_yiiiP7double2S0_S0__param_3];
	ld.param.u64 	%rd2, [_Z7Fi_2D_yiiiP7double2S0_S0__param_4];
	ld.param.u64 	%rd3, [_Z7Fi_2D_yiiiP7double2S0_S0__param_5];
	mov.u32 	%r7, %ntid.x;
	mov.u32 	%r8, %ctaid.x;
	mov.u32 	%r9, %tid.x;
	mad.lo.s32 	%r1, %r7, %r8, %r9;
	mov.u32 	%r10, %ntid.y;
	mov.u32 	%r11, %ctaid.y;
	mov.u32 	%r12, %tid.y;
	mad.lo.s32 	%r13, %r10, %r11, %r12;
	setp.ge.s32 	%p1, %r1, %r3;
	setp.ge.s32 	%p2, %r13, %r6;
	or.pred  	%p3, %p1, %p2;
	@%p3 bra 	$L__BB1_2;
	cvta.to.global.u64 	%rd4, %rd2;
	cvta.to.global.u64 	%rd5, %rd3;
	cvta.to.global.u64 	%rd6, %rd1;
	mov.b32 	%r14, 2;
	shl.b32 	%r15, %r14, %r5;
	add.s32 	%r16, %r15, -1;
	mov.b32 	%r17, 1;
	shl.b32 	%r18, %r17, %r5;
	add.s32 	%r19, %r18, 268435455;
	xor.b32  	%r20, %r16, 65535;
	and.b32  	%r21, %r16, %r13;
	and.b32  	%r22, %r19, %r13;
	and.b32  	%r23, %r20, %r13;
	add.s32 	%r24, %r23, %r22;
	mad.lo.s32 	%r25, %r24, %r3, %r1;
	mul.wide.s32 	%rd7, %r25, 16;
	add.s64 	%rd8, %rd4, %rd7;
	ld.global.v2.f64 	{%fd1, %fd2}, [%rd8];
	mad.lo.s32 	%r26, %r5, %r6, %r13;
	mul.wide.s32 	%rd9, %r26, 16;
	add.s64 	%rd10, %rd5, %rd9;
	ld.global.v2.f64 	{%fd3, %fd4}, [%rd10];
	add.s32 	%r27, %r24, %r18;
	mad.lo.s32 	%r28, %r27, %r3, %r1;
	mul.wide.u32 	%rd11, %r28, 16;
	add.s64 	%rd12, %rd4, %rd11;
	ld.global.v2.f64 	{%fd5, %fd6}, [%rd12];
	mul.f64 	%fd7, %fd3, %fd5;
	mul.f64 	%fd8, %fd4, %fd6;
	sub.f64 	%fd9, %fd7, %fd8;
	mul.f64 	%fd10, %fd3, %fd6;
	fma.rn.f64 	%fd11, %fd4, %fd5, %fd10;
	add.f64 	%fd12, %fd1, %fd9;
	add.f64 	%fd13, %fd2, %fd11;
	add.s32 	%r29, %r23, %r21;
	mad.lo.s32 	%r30, %r29, %r3, %r1;
	mul.wide.s32 	%rd13, %r30, 16;
	add.s64 	%rd14, %rd6, %rd13;
	st.global.v2.f64 	[%rd14], {%fd12, %fd13};
$L__BB1_2:
	ret;

}
	// .globl	_Z9twiddle2DiiPiS_P7double2Pd
.visible .entry _Z9twiddle2DiiPiS_P7double2Pd(
	.param .u32 _Z9twiddle2DiiPiS_P7double2Pd_param_0,
	.param .u32 _Z9twiddle2DiiPiS_P7double2Pd_param_1,
	.param .u64 .ptr .align 1 _Z9twiddle2DiiPiS_P7double2Pd_param_2,
	.param .u64 .ptr .align 1 _Z9twiddle2DiiPiS_P7double2Pd_param_3,
	.param .u64 .ptr .align 1 _Z9twiddle2DiiPiS_P7double2Pd_param_4,
	.param .u64 .ptr .align 1 _Z9twiddle2DiiPiS_P7double2Pd_param_5
)
{
	.reg .pred 	%p<4>;
	.reg .b32 	%r<17>;
	.reg .b64 	%rd<17>;
	.reg .b64 	%fd<3>;

	ld.param.u32 	%r3, [_Z9twiddle2DiiPiS_P7double2Pd_param_0];
	ld.param.u32 	%r4, [_Z9twiddle2DiiPiS_P7double2Pd_param_1];
	ld.param.u64 	%rd1, [_Z9twiddle2DiiPiS_P7double2Pd_param_2];
	ld.param.u64 	%rd2, [_Z9twiddle2DiiPiS_P7double2Pd_param_3];
	ld.param.u64 	%rd3, [_Z9twiddle2DiiPiS_P7double2Pd_param_4];
	ld.param.u64 	%rd4, [_Z9twiddle2DiiPiS_P7double2Pd_param_5];
	mov.u32 	%r6, %ntid.x;
	mov.u32 	%r7, %ctaid.x;
	mov.u32 	%r8, %tid.x;
	mad.lo.s32 	%r1, %r6, %r7, %r8;
	mov.u32 	%r9, %ntid.y;
	mov.u32 	%r10, %ctaid.y;
	mov.u32 	%r11, %tid.y;
	mad.lo.s32 	%r12, %r9, %r10, %r11;
	setp.ge.s32 	%p1, %r1, %r3;
	setp.ge.s32 	%p2, %r12, %r4;
	or.pred  	%p3, %p1, %p2;
	@%p3 bra 	$L__BB2_2;
	cvta.to.global.u64 	%rd5, %rd1;
	cvta.to.global.u64 	%rd6, %rd2;
	cvta.to.global.u64 	%rd7, %rd4;
	cvta.to.global.u64 	%rd8, %rd3;
	mul.wide.s32 	%rd9, %r1, 4;
	add.s64 	%rd10, %rd5, %rd9;
	ld.global.u32 	%r13, [%rd10];
	mul.wide.u32 	%rd11, %r12, 4;
	add.s64 	%rd12, %rd6, %rd11;
	ld.global.u32 	%r14, [%rd12];
	mad.lo.s32 	%r15, %r12, %r3, %r1;
	mul.wide.s32 	%rd13, %r15, 8;
	add.s64 	%rd14, %rd7, %rd13;
	ld.global.f64 	%fd1, [%rd14];
	mad.lo.s32 	%r16, %r14, %r3, %r13;
	mul.wide.s32 	%rd15, %r16, 16;
	add.s64 	%rd16, %rd8, %rd15;
	mov.f64 	%fd2, 0d0000000000000000;
	st.global.v2.f64 	[%rd16], {%fd1, %fd2};
$L__BB2_2:
	ret;

}
	// .globl	_Z11twiddle2DCCiiPiS_P7double2S1_
.visible .entry _Z11twiddle2DCCiiPiS_P7double2S1_(
	.param .u32 _Z11twiddle2DCCiiPiS_P7double2S1__param_0,
	.param .u32 _Z11twiddle2DCCiiPiS_P7double2S1__param_1,
	.param .u64 .ptr .align 1 _Z11twiddle2DCCiiPiS_P7double2S1__param_2,
	.param .u64 .ptr .align 1 _Z11twiddle2DCCiiPiS_P7double2S1__param_3,
	.param .u64 .ptr .align 1 _Z11twiddle2DCCiiPiS_P7double2S1__param_4,
	.param .u64 .ptr .align 1 _Z11twiddle2DCCiiPiS_P7double2S1__param_5
)
{
	.reg .pred 	%p<4>;
	.reg .b32 	%r<17>;
	.reg .b64 	%rd<17>;
	.reg .b64 	%fd<3>;

	ld.param.u32 	%r3, [_Z11twiddle2DCCiiPiS_P7double2S1__param_0];
	ld.param.u32 	%r4, [_Z11twiddle2DCCiiPiS_P7double2S1__param_1];
	ld.param.u64 	%rd1, [_Z11twiddle2DCCiiPiS_P7double2S1__param_2];
	ld.param.u64 	%rd2, [_Z11twiddle2DCCiiPiS_P7double2S1__param_3];
	ld.param.u64 	%rd3, [_Z11twiddle2DCCiiPiS_P7double2S1__param_4];
	ld.param.u64 	%rd4, [_Z11twiddle2DCCiiPiS_P7double2S1__param_5];
	mov.u32 	%r6, %ntid.x;
	mov.u32 	%r7, %ctaid.x;
	mov.u32 	%r8, %tid.x;
	mad.lo.s32 	%r1, %r6, %r7, %r8;
	mov.u32 	%r9, %ntid.y;
	mov.u32 	%r10, %ctaid.y;
	mov.u32 	%r11, %tid.y;
	mad.lo.s32 	%r12, %r9, %r10, %r11;
	setp.ge.s32 	%p1, %r1, %r3;
	setp.ge.s32 	%p2, %r12, %r4;
	or.pred  	%p3, %p1, %p2;
	@%p3 bra 	$L__BB3_2;
	cvta.to.global.u64 	%rd5, %rd1;
	cvta.to.global.u64 	%rd6, %rd2;
	cvta.to.global.u64 	%rd7, %rd4;
	cvta.to.global.u64 	%rd8, %rd3;
	mul.wide.s32 	%rd9, %r1, 4;
	add.s64 	%rd10, %rd5, %rd9;
	ld.global.u32 	%r13, [%rd10];
	mul.wide.u32 	%rd11, %r12, 4;
	add.s64 	%rd12, %rd6, %rd11;
	ld.global.u32 	%r14, [%rd12];
	mad.lo.s32 	%r15, %r14, %r3, %r13;
	mul.wide.s32 	%rd13, %r15, 16;
	add.s64 	%rd14, %rd8, %rd13;
	mad.lo.s32 	%r16, %r12, %r3, %r1;
	mul.wide.s32 	%rd15, %r16, 16;
	add.s64 	%rd16, %rd7, %rd15;
	ld.global.v2.f64 	{%fd1, %fd2}, [%rd16];
	st.global.v2.f64 	[%rd14], {%fd1, %fd2};
$L__BB3_2:
	ret;

}
	// .globl	_Z6scaleCiiP7double2S0_d
.visible .entry _Z6scaleCiiP7double2S0_d(
	.param .u32 _Z6scaleCiiP7double2S0_d_param_0,
	.param .u32 _Z6scaleCiiP7double2S0_d_param_1,
	.param .u64 .ptr .align 1 _Z6scaleCiiP7double2S0_d_param_2,
	.param .u64 .ptr .align 1 _Z6scaleCiiP7double2S0_d_param_3,
	.param .f64 _Z6scaleCiiP7double2S0_d_param_4
)
{
	.reg .pred 	%p<4>;
	.reg .b32 	%r<14>;
	.reg .b64 	%rd<8>;
	.reg .b64 	%fd<6>;

	ld.param.u32 	%r3, [_Z6scaleCiiP7double2S0_d_param_0];
	ld.param.u32 	%r4, [_Z6scaleCiiP7double2S0_d_param_1];
	ld.param.u64 	%rd1, [_Z6scaleCiiP7double2S0_d_param_2];
	ld.param.u64 	%rd2, [_Z6scaleCiiP7double2S0_d_param_3];
	ld.param.f64 	%fd1, [_Z6scaleCiiP7double2S0_d_param_4];
	mov.u32 	%r6, %ntid.x;
	mov.u32 	%r7, %ctaid.x;
	mov.u32 	%r8, %tid.x;
	mad.lo.s32 	%r1, %r6, %r7, %r8;
	mov.u32 	%r9, %ntid.y;
	mov.u32 	%r10, %ctaid.y;
	mov.u32 	%r11, %tid.y;
	mad.lo.s32 	%r12, %r9, %r10, %r11;
	setp.ge.s32 	%p1, %r1, %r3;
	setp.ge.s32 	%p2, %r12, %r4;
	or.pred  	%p3, %p1, %p2;
	@%p3 bra 	$L__BB4_2;
	cvta.to.global.u64 	%rd3, %rd2;
	cvta.to.global.u64 	%rd4, %rd1;
	mad.lo.s32 	%r13, %r12, %r3, %r1;
	mul.wide.s32 	%rd5, %r13, 16;
	add.s64 	%rd6, %rd3, %rd5;
	ld.global.v2.f64 	{%fd2, %fd3}, [%rd6];
	mul.f64 	%fd4, %fd1, %fd2;
	add.s64 	%rd7, %rd4, %rd5;
	mul.f64 	%fd5, %fd1, %fd3;
	st.global.v2.f64 	[%rd7], {%fd4, %fd5};
$L__BB4_2:
	ret;

}
	// .globl	_Z4setCiiP7double2dd
.visible .entry _Z4setCiiP7double2dd(
	.param .u32 _Z4setCiiP7double2dd_param_0,
	.param .u32 _Z4setCiiP7double2dd_param_1,
	.param .u64 .ptr .align 1 _Z4setCiiP7double2dd_param_2,
	.param .f64 _Z4setCiiP7double2dd_param_3,
	.param .f64 _Z4setCiiP7double2dd_param_4
)
{
	.reg .pred 	%p<4>;
	.reg .b32 	%r<14>;
	.reg .b64 	%rd<5>;
	.reg .b64 	%fd<3>;

	ld.param.u32 	%r3, [_Z4setCiiP7double2dd_param_0];
	ld.param.u32 	%r4, [_Z4setCiiP7double2dd_param_1];
	ld.param.u64 	%rd1, [_Z4setCiiP7double2dd_param_2];
	ld.param.f64 	%fd1, [_Z4setCiiP7double2dd_param_3];
	ld.param.f64 	%fd2, [_Z4setCiiP7double2dd_param_4];
	mov.u32 	%r6, %ntid.x;
	mov.u32 	%r7, %ctaid.x;
	mov.u32 	%r8, %tid.x;
	mad.lo.s32 	%r1, %r6, %r7, %r8;
	mov.u32 	%r9, %ntid.y;
	mov.u32 	%r10, %ctaid.y;
	mov.u32 	%r11, %tid.y;
	mad.lo.s32 	%r12, %r9, %r10, %r11;
	setp.ge.s32 	%p1, %r1, %r3;
	setp.ge.s32 	%p2, %r12, %r4;
	or.pred  	%p3, %p1, %p2;
	@%p3 bra 	$L__BB5_2;
	cvta.to.global.u64 	%rd2, %rd1;
	mad.lo.s32 	%r13, %r12, %r3, %r1;
	mul.wide.s32 	%rd3, %r13, 16;
	add.s64 	%rd4, %rd2, %rd3;
	st.global.v2.f64 	[%rd4], {%fd1, %fd2};
$L__BB5_2:
	ret;

}
	// .globl	_Z8convolveiiP7double2S0_S0_
.visible .entry _Z8convolveiiP7double2S0_S0_(
	.param .u32 _Z8convolveiiP7double2S0_S0__param_0,
	.param .u32 _Z8convolveiiP7double2S0_S0__param_1,
	.param .u64 .ptr .align 1 _Z8convolveiiP7double2S0_S0__param_2,
	.param .u64 .ptr .align 1 _Z8convolveiiP7double2S0_S0__param_3,
	.param .u64 .ptr .align 1 _Z8convolveiiP7double2S0_S0__param_4
)
{
	.reg .pred 	%p<4>;
	.reg .b32 	%r<14>;
	.reg .b64 	%rd<11>;
	.reg .b64 	%fd<10>;

	ld.param.u32 	%r3, [_Z8convolveiiP7double2S0_S0__param_0];
	ld.param.u32 	%r4, [_Z8convolveiiP7double2S0_S0__param_1];
	ld.param.u64 	%rd1, [_Z8convolveiiP7double2S0_S0__param_2];
	ld.param.u64 	%rd2, [_Z8convolveiiP7double2S0_S0__param_3];
	ld.param.u64 	%rd3, [_Z8convolveiiP7double2S0_S0__param_4];
	mov.u32 	%r6, %ntid.x;
	mov.u32 	%r7, %ctaid.x;
	mov.u32 	%r8, %tid.x;
	mad.lo.s32 	%r1, %r6, %r7, %r8;
	mov.u32 	%r9, %ntid.y;
	mov.u32 	%r10, %ctaid.y;
	mov.u32 	%r11, %tid.y;
	mad.lo.s32 	%r12, %r9, %r10, %r11;
	setp.ge.s32 	%p1, %r1, %r3;
	setp.ge.s32 	%p2, %r12, %r4;
	or.pred  	%p3, %p1, %p2;
	@%p3 bra 	$L__BB6_2;
	cvta.to.global.u64 	%rd4, %rd2;
	cvta.to.global.u64 	%rd5, %rd3;
	cvta.to.global.u64 	%rd6, %rd1;
	mad.lo.s32 	%r13, %r12, %r3, %r1;
	mul.wide.s32 	%rd7, %r13, 16;
	add.s64 	%rd8, %rd4, %rd7;
	ld.global.v2.f64 	{%fd1, %fd2}, [%rd8];
	add.s64 	%rd9, %rd5, %rd7;
	ld.global.v2.f64 	{%fd3, %fd4}, [%rd9];
	mul.f64 	%fd5, %fd1, %fd3;
	mul.f64 	%fd6, %fd2, %fd4;
	sub.f64 	%fd7, %fd5, %fd6;
	mul.f64 	%fd8, %fd1, %fd4;
	fma.rn.f64 	%fd9, %fd2, %fd3, %fd8;
	add.s64 	%rd10, %rd6, %rd7;
	st.global.v2.f64 	[%rd10], {%fd7, %fd9};
$L__BB6_2:
	ret;

}
	// .globl	_Z11convolveSumiiP7double2S0_S0_
.visible .entry _Z11convolveSumiiP7double2S0_S0_(
	.param .u32 _Z11convolveSumiiP7double2S0_S0__param_0,
	.param .u32 _Z11convolveSumiiP7double2S0_S0__param_1,
	.param .u64 .ptr .align 1 _Z11convolveSumiiP7double2S0_S0__param_2,
	.param .u64 .ptr .align 1 _Z11convolveSumiiP7double2S0_S0__param_3,
	.param .u64 .ptr .align 1 _Z11convolveSumiiP7double2S0_S0__param_4
)
{
	.reg .pred 	%p<4>;
	.reg .b32 	%r<14>;
	.reg .b64 	%rd<11>;
	.reg .b64 	%fd<14>;

	ld.param.u32 	%r3, [_Z11convolveSumiiP7double2S0_S0__param_0];
	ld.param.u32 	%r4, [_Z11convolveSumiiP7double2S0_S0__param_1];
	ld.param.u64 	%rd1, [_Z11convolveSumiiP7double2S0_S0__param_2];
	ld.param.u64 	%rd2, [_Z11convolveSumiiP7double2S0_S0__param_3];
	ld.param.u64 	%rd3, [_Z11convolveSumiiP7double2S0_S0__param_4];
	mov.u32 	%r6, %ntid.x;
	mov.u32 	%r7, %ctaid.x;
	mov.u32 	%r8, %tid.x;
	mad.lo.s32 	%r1, %r6, %r7, %r8;
	mov.u32 	%r9, %ntid.y;
	mov.u32 	%r10, %ctaid.y;
	mov.u32 	%r11, %tid.y;
	mad.lo.s32 	%r12, %r9, %r10, %r11;
	setp.ge.s32 	%p1, %r1, %r3;
	setp.ge.s32 	%p2, %r12, %r4;
	or.pred  	%p3, %p1, %p2;
	@%p3 bra 	$L__BB7_2;
	cvta.to.global.u64 	%rd4, %rd1;
	cvta.to.global.u64 	%rd5, %rd2;
	cvta.to.global.u64 	%rd6, %rd3;
	mad.lo.s32 	%r13, %r12, %r3, %r1;
	mul.wide.s32 	%rd7, %r13, 16;
	add.s64 	%rd8, %rd4, %rd7;
	ld.global.v2.f64 	{%fd1, %fd2}, [%rd8];
	add.s64 	%rd9, %rd5, %rd7;
	ld.global.v2.f64 	{%fd3, %fd4}, [%rd9];
	add.s64 	%rd10, %rd6, %rd7;
	ld.global.v2.f64 	{%fd5, %fd6}, [%rd10];
	mul.f64 	%fd7, %fd3, %fd5;
	mul.f64 	%fd8, %fd4, %fd6;
	sub.f64 	%fd9, %fd7, %fd8;
	mul.f64 	%fd10, %fd3, %fd6;
	fma.rn.f64 	%fd11, %fd4, %fd5, %fd10;
	add.f64 	%fd12, %fd1, %fd9;
	add.f64 	%fd13, %fd2, %fd11;
	st.global.v2.f64 	[%rd8], {%fd12, %fd13};
$L__BB7_2:
	ret;

}
	// .globl	_Z8getRPartiiPdP7double2
.visible .entry _Z8getRPartiiPdP7double2(
	.param .u32 _Z8getRPartiiPdP7double2_param_0,
	.param .u32 _Z8getRPartiiPdP7double2_param_1,
	.param .u64 .ptr .align 1 _Z8getRPartiiPdP7double2_param_2,
	.param .u64 .ptr .align 1 _Z8getRPartiiPdP7double2_param_3
)
{
	.reg .pred 	%p<4>;
	.reg .b32 	%r<14>;
	.reg .b64 	%rd<9>;
	.reg .b64 	%fd<2>;

	ld.param.u32 	%r3, [_Z8getRPartiiPdP7double2_param_0];
	ld.param.u32 	%r4, [_Z8getRPartiiPdP7double2_param_1];
	ld.param.u64 	%rd1, [_Z8getRPartiiPdP7double2_param_2];
	ld.param.u64 	%rd2, [_Z8getRPartiiPdP7double2_param_3];
	mov.u32 	%r6, %ntid.x;
	mov.u32 	%r7, %ctaid.x;
	mov.u32 	%r8, %tid.x;
	mad.lo.s32 	%r1, %r6, %r7, %r8;
	mov.u32 	%r9, %ntid.y;
	mov.u32 	%r10, %ctaid.y;
	mov.u32 	%r11, %tid.y;
	mad.lo.s32 	%r12, %r9, %r10, %r11;
	setp.ge.s32 	%p1, %r1, %r3;
	setp.ge.s32 	%p2, %r12, %r4;
	or.pred  	%p3, %p1, %p2;
	@%p3 bra 	$L__BB8_2;
	cvta.to.global.u64 	%rd3, %rd2;
	cvta.to.global.u64 	%rd4, %rd1;
	mad.lo.s32 	%r13, %r12, %r3, %r1;
	mul.wide.s32 	%rd5, %r13, 16;
	add.s64 	%rd6, %rd3, %rd5;
	ld.global.f64 	%fd1, [%rd6];
	mul.wide.s32 	%rd7, %r13, 8;
	add.s64 	%rd8, %rd4, %rd7;
	st.global.f64 	[%rd8], %fd1;
$L__BB8_2:
	ret;

}


// ===== COMPILED SASS (sm_100) =====

	.target	sm_100

	.elftype	@"ET_EXEC"


//--------------------- .note.nv.tkinfo           --------------------------
	.section	.note.nv.tkinfo,"",@"SHT_NOTE"
	.sectionflags	@"SHF_NOTE_NV_TKINFO"
	.tkinfo
        /*0018*/ 	.word	0x00000002
        /*0030*/ 	.string	""
        /*0030*/ 	.string	"ptxas"
        /*0030*/ 	.string	"Cuda compilation tools, release 13.0, V13.0.88"
        /*0030*/ 	.string	"Build cuda_13.0.r13.0/compiler.36424714_0"
        /*0030*/ 	.string	"-arch sm_100 -m 64 "



//--------------------- .note.nv.cuinfo           --------------------------
	.section	.note.nv.cuinfo,"",@"SHT_NOTE"
	.sectionflags	@"SHF_NOTE_NV_CUINFO"
        /*0018*/ 	.short	0x0002
        /*001a*/ 	.short	0x0064
        /*001c*/ 	.short	0x0082
	.zero		2


//--------------------- .nv.info                  --------------------------
	.section	.nv.info,"",@"SHT_CUDA_INFO"
	.align	4


	//----- nvinfo : EIATTR_REGCOUNT
	.align		4
        /*0000*/ 	.byte	0x04, 0x2f
        /*0002*/ 	.short	(.L_1 - .L_0)
	.align		4
.L_0:
        /*0004*/ 	.word	index@(_Z7Fi_2D_xiiiP7double2S0_S0_)
        /*0008*/ 	.word	0x00000018


	//----- nvinfo : EIATTR_FRAME_SIZE
	.align		4
.L_1:
        /*000c*/ 	.byte	0x04, 0x11
        /*000e*/ 	.short	(.L_3 - .L_2)
	.align		4
.L_2:
        /*0010*/ 	.word	index@(_Z7Fi_2D_xiiiP7double2S0_S0_)
        /*0014*/ 	.word	0x00000000


	//----- nvinfo : EIATTR_REGCOUNT
	.align		4
.L_3:
        /*0018*/ 	.byte	0x04, 0x2f
        /*001a*/ 	.short	(.L_5 - .L_4)
	.align		4
.L_4:
        /*001c*/ 	.word	index@(_Z7Fi_2D_yiiiP7double2S0_S0_)
        /*0020*/ 	.word	0x00000018


	//----- nvinfo : EIATTR_FRAME_SIZE
	.align		4
.L_5:
        /*0024*/ 	.byte	0x04, 0x11
        /*0026*/ 	.short	(.L_7 - .L_6)
	.align		4
.L_6:
        /*0028*/ 	.word	index@(_Z7Fi_2D_yiiiP7double2S0_S0_)
        /*002c*/ 	.word	0x00000000


	//----- nvinfo : EIATTR_REGCOUNT
	.align		4
.L_7:
        /*0030*/ 	.byte	0x04, 0x2f
        /*0032*/ 	.short	(.L_9 - .L_8)
	.align		4
.L_8:
        /*0034*/ 	.word	index@(_Z9twiddle2DiiPiS_P7double2Pd)
        /*0038*/ 	.word	0x00000012


	//----- nvinfo : EIATTR_FRAME_SIZE
	.align		4
.L_9:
        /*003c*/ 	.byte	0x04, 0x11
        /*003e*/ 	.short	(.L_11 - .L_10)
	.align		4
.L_10:
        /*0040*/ 	.word	index@(_Z9twiddle2DiiPiS_P7double2Pd)
        /*0044*/ 	.word	0x00000000


	//----- nvinfo : EIATTR_REGCOUNT
	.align		4
.L_11:
        /*0048*/ 	.byte	0x04, 0x2f
        /*004a*/ 	.short	(.L_13 - .L_12)
	.align		4
.L_12:
        /*004c*/ 	.word	index@(_Z11twiddle2DCCiiPiS_P7double2S1_)
        /*0050*/ 	.word	0x00000010


	//----- nvinfo : EIATTR_FRAME_SIZE
	.align		4
.L_13:
        /*0054*/ 	.byte	0x04, 0x11
        /*0056*/ 	.short	(.L_15 - .L_14)
	.align		4
.L_14:
        /*0058*/ 	.word	index@(_Z11twiddle2DCCiiPiS_P7double2S1_)
        /*005c*/ 	.word	0x00000000


	//----- nvinfo : EIATTR_REGCOUNT
	.align		4
.L_15:
        /*0060*/ 	.byte	0x04, 0x2f
        /*0062*/ 	.short	(.L_17 - .L_16)
	.align		4
.L_16:
        /*0064*/ 	.word	index@(_Z6scaleCiiP7double2S0_d)
        /*0068*/ 	.word	0x00000010


	//----- nvinfo : EIATTR_FRAME_SIZE
	.align		4
.L_17:
        /*006c*/ 	.byte	0x04, 0x11
        /*006e*/ 	.short	(.L_19 - .L_18)
	.align		4
.L_18:
        /*0070*/ 	.word	index@(_Z6scaleCiiP7double2S0_d)
        /*0074*/ 	.word	0x00000000


	//----- nvinfo : EIATTR_REGCOUNT
	.align		4
.L_19:
        /*0078*/ 	.byte	0x04, 0x2f
        /*007a*/ 	.short	(.L_21 - .L_20)
	.align		4
.L_20:
        /*007c*/ 	.word	index@(_Z4setCiiP7double2dd)
        /*0080*/ 	.word	0x0000000c


	//----- nvinfo : EIATTR_FRAME_SIZE
	.align		4
.L_21:
        /*0084*/ 	.byte	0x04, 0x11
        /*0086*/ 	.short	(.L_23 - .L_22)
	.align		4
.L_22:
        /*0088*/ 	.word	index@(_Z4setCiiP7double2dd)
        /*008c*/ 	.word	0x00000000


	//----- nvinfo : EIATTR_REGCOUNT
	.align		4
.L_23:
        /*0090*/ 	.byte	0x04, 0x2f
        /*0092*/ 	.short	(.L_25 - .L_24)
	.align		4
.L_24:
        /*0094*/ 	.word	index@(_Z8convolveiiP7double2S0_S0_)
        /*0098*/ 	.word	0x00000016


	//----- nvinfo : EIATTR_FRAME_SIZE
	.align		4
.L_25:
        /*009c*/ 	.byte	0x04, 0x11
        /*009e*/ 	.short	(.L_27 - .L_26)
	.align		4
.L_26:
        /*00a0*/ 	.word	index@(_Z8convolveiiP7double2S0_S0_)
        /*00a4*/ 	.word	0x00000000


	//----- nvinfo : EIATTR_REGCOUNT
	.align		4
.L_27:
        /*00a8*/ 	.byte	0x04, 0x2f
        /*00aa*/ 	.short	(.L_29 - .L_28)
	.align		4
.L_28:
        /*00ac*/ 	.word	index@(_Z11convolveSumiiP7double2S0_S0_)
        /*00b0*/ 	.word	0x00000014


	//----- nvinfo : EIATTR_FRAME_SIZE
	.align		4
.L_29:
        /*00b4*/ 	.byte	0x04, 0x11
        /*00b6*/ 	.short	(.L_31 - .L_30)
	.align		4
.L_30:
        /*00b8*/ 	.word	index@(_Z11convolveSumiiP7double2S0_S0_)
        /*00bc*/ 	.word	0x00000000


	//----- nvinfo : EIATTR_REGCOUNT
	.align		4
.L_31:
        /*00c0*/ 	.byte	0x04, 0x2f
        /*00c2*/ 	.short	(.L_33 - .L_32)
	.align		4
.L_32:
        /*00c4*/ 	.word	index@(_Z8getRPartiiPdP7double2)
        /*00c8*/ 	.word	0x0000000a


	//----- nvinfo : EIATTR_FRAME_SIZE
	.align		4
.L_33:
        /*00cc*/ 	.byte	0x04, 0x11
        /*00ce*/ 	.short	(.L_35 - .L_34)
	.align		4
.L_34:
        /*00d0*/ 	.word	index@(_Z8getRPartiiPdP7double2)
        /*00d4*/ 	.word	0x00000000


	//----- nvinfo : EIATTR_MIN_STACK_SIZE
	.align		4
.L_35:
        /*00d8*/ 	.byte	0x04, 0x12
        /*00da*/ 	.short	(.L_37 - .L_36)
	.align		4
.L_36:
        /*00dc*/ 	.word	index@(_Z8getRPartiiPdP7double2)
        /*00e0*/ 	.word	0x00000000


	//----- nvinfo : EIATTR_MIN_STACK_SIZE
	.align		4
.L_37:
        /*00e4*/ 	.byte	0x04, 0x12
        /*00e6*/ 	.short	(.L_39 - .L_38)
	.align		4
.L_38:
        /*00e8*/ 	.word	index@(_Z11convolveSumiiP7double2S0_S0_)
        /*00ec*/ 	.word	0x00000000


	//----- nvinfo : EIATTR_MIN_STACK_SIZE
	.align		4
.L_39:
        /*00f0*/ 	.byte	0x04, 0x12
        /*00f2*/ 	.short	(.L_41 - .L_40)
	.align		4
.L_40:
        /*00f4*/ 	.word	index@(_Z8convolveiiP7double2S0_S0_)
        /*00f8*/ 	.word	0x00000000


	//----- nvinfo : EIATTR_MIN_STACK_SIZE
	.align		4
.L_41:
        /*00fc*/ 	.byte	0x04, 0x12
        /*00fe*/ 	.short	(.L_43 - .L_42)
	.align		4
.L_42:
        /*0100*/ 	.word	index@(_Z4setCiiP7double2dd)
        /*0104*/ 	.word	0x00000000


	//----- nvinfo : EIATTR_MIN_STACK_SIZE
	.align		4
.L_43:
        /*0108*/ 	.byte	0x04, 0x12
        /*010a*/ 	.short	(.L_45 - .L_44)
	.align		4
.L_44:
        /*010c*/ 	.word	index@(_Z6scaleCiiP7double2S0_d)
        /*0110*/ 	.word	0x00000000


	//----- nvinfo : EIATTR_MIN_STACK_SIZE
	.align		4
.L_45:
        /*0114*/ 	.byte	0x04, 0x12
        /*0116*/ 	.short	(.L_47 - .L_46)
	.align		4
.L_46:
        /*0118*/ 	.word	index@(_Z11twiddle2DCCiiPiS_P7double2S1_)
        /*011c*/ 	.word	0x00000000


	//----- nvinfo : EIATTR_MIN_STACK_SIZE
	.align		4
.L_47:
        /*0120*/ 	.byte	0x04, 0x12
        /*0122*/ 	.short	(.L_49 - .L_48)
	.align		4
.L_48:
        /*0124*/ 	.word	index@(_Z9twiddle2DiiPiS_P7double2Pd)
        /*0128*/ 	.word	0x00000000


	//----- nvinfo : EIATTR_MIN_STACK_SIZE
	.align		4
.L_49:
        /*012c*/ 	.byte	0x04, 0x12
        /*012e*/ 	.short	(.L_51 - .L_50)
	.align		4
.L_50:
        /*0130*/ 	.word	index@(_Z7Fi_2D_yiiiP7double2S0_S0_)
        /*0134*/ 	.word	0x00000000


	//----- nvinfo : EIATTR_MIN_STACK_SIZE
	.align		4
.L_51:
        /*0138*/ 	.byte	0x04, 0x12
        /*013a*/ 	.short	(.L_53 - .L_52)
	.align		4
.L_52:
        /*013c*/ 	.word	index@(_Z7Fi_2D_xiiiP7double2S0_S0_)
        /*0140*/ 	.word	0x00000000
.L_53:


//--------------------- .nv.compat                --------------------------
	.section	.nv.compat,"",@"SHT_CUDA_COMPAT_INFO"
	.align	4
        /*0000*/ 	.byte	0x02, 0x09, 0x00, 0x00, 0x02, 0x02, 0x01, 0x00, 0x02, 0x05, 0x05, 0x00, 0x03, 0x07, 0x01, 0x01
        /*0010*/ 	.byte	0x02, 0x03, 0x00, 0x00, 0x02, 0x06, 0x01, 0x00, 0x04, 0x0b, 0x08, 0x00, 0x01, 0x00, 0x00, 0x00
        /*0020*/ 	.byte	0x00, 0x00, 0x00, 0x00


//--------------------- .nv.info._Z8getRPartiiPdP7double2 --------------------------
	.section	.nv.info._Z8getRPartiiPdP7double2,"",@"SHT_CUDA_INFO"
	.sectionflags	@""
	.align	4


	//----- nvinfo : EIATTR_CUDA_API_VERSION
	.align		4
        /*0000*/ 	.byte	0x04, 0x37
        /*0002*/ 	.short	(.L_55 - .L_54)
.L_54:
        /*0004*/ 	.word	0x00000082


	//----- nvinfo : EIATTR_KPARAM_INFO
	.align		4
.L_55:
        /*0008*/ 	.byte	0x04, 0x17
        /*000a*/ 	.short	(.L_57 - .L_56)
.L_56:
        /*000c*/ 	.word	0x00000000
        /*0010*/ 	.short	0x0003
        /*0012*/ 	.short	0x0010
        /*0014*/ 	.byte	0x00, 0xf5, 0x21, 0x00


	//----- nvinfo : EIATTR_KPARAM_INFO
	.align		4
.L_57:
        /*0018*/ 	.byte	0x04, 0x17
        /*001a*/ 	.short	(.L_59 - .L_58)
.L_58:
        /*001c*/ 	.word	0x00000000
        /*0020*/ 	.short	0x0002
        /*0022*/ 	.short	0x0008
        /*0024*/ 	.byte	0x00, 0xf5, 0x21, 0x00


	//----- nvinfo : EIATTR_KPARAM_INFO
	.align		4
.L_59:
        /*0028*/ 	.byte	0x04, 0x17
        /*002a*/ 	.short	(.L_61 - .L_60)
.L_60:
        /*002c*/ 	.word	0x00000000
        /*0030*/ 	.short	0x0001
        /*0032*/ 	.short	0x0004
        /*0034*/ 	.byte	0x00, 0xf0, 0x11, 0x00


	//----- nvinfo : EIATTR_KPARAM_INFO
	.align		4
.L_61:
        /*0038*/ 	.byte	0x04, 0x17
        /*003a*/ 	.short	(.L_63 - .L_62)
.L_62:
        /*003c*/ 	.word	0x00000000
        /*0040*/ 	.short	0x0000
        /*0042*/ 	.short	0x0000
        /*0044*/ 	.byte	0x00, 0xf0, 0x11, 0x00


	//----- nvinfo : EIATTR_SPARSE_MMA_MASK
	.align		4
.L_63:
        /*0048*/ 	.byte	0x03, 0x50
        /*004a*/ 	.short	0x0000


	//----- nvinfo : EIATTR_MAXREG_COUNT
	.align		4
        /*004c*/ 	.byte	0x03, 0x1b
        /*004e*/ 	.short	0x00ff


	//----- nvinfo : EIATTR_MERCURY_ISA_VERSION
	.align		4
        /*0050*/ 	.byte	0x03, 0x5f
        /*0052*/ 	.short	0x0101


	//----- nvinfo : EIATTR_VRC_CTA_INIT_COUNT
	.align		4
        /*0054*/ 	.byte	0x02, 0x4a
	.zero		1
	.zero		1


	//----- nvinfo : EIATTR_EXIT_INSTR_OFFSETS
	.align		4
        /*0058*/ 	.byte	0x04, 0x1c
        /*005a*/ 	.short	(.L_65 - .L_64)


	//   ....[0]....
.L_64:
        /*005c*/ 	.word	0x000000c0


	//   ....[1]....
        /*0060*/ 	.word	0x00000150


	//----- nvinfo : EIATTR_CBANK_PARAM_SIZE
	.align		4
.L_65:
        /*0064*/ 	.byte	0x03, 0x19
        /*0066*/ 	.short	0x0018


	//----- nvinfo : EIATTR_PARAM_CBANK
	.align		4
        /*0068*/ 	.byte	0x04, 0x0a
        /*006a*/ 	.short	(.L_67 - .L_66)
	.align		4
.L_66:
        /*006c*/ 	.word	index@(.nv.constant0._Z8getRPartiiPdP7double2)
        /*0070*/ 	.short	0x0380
        /*0072*/ 	.short	0x0018


	//----- nvinfo : EIATTR_SW_WAR
	.align		4
.L_67:
        /*0074*/ 	.byte	0x04, 0x36
        /*0076*/ 	.short	(.L_69 - .L_68)
.L_68:
        /*0078*/ 	.word	0x00000008
.L_69:


//--------------------- .nv.info._Z11convolveSumiiP7double2S0_S0_ --------------------------
	.section	.nv.info._Z11convolveSumiiP7double2S0_S0_,"",@"SHT_CUDA_INFO"
	.sectionflags	@""
	.align	4


	//----- nvinfo : EIATTR_CUDA_API_VERSION
	.align		4
        /*0000*/ 	.byte	0x04, 0x37
        /*0002*/ 	.short	(.L_71 - .L_70)
.L_70:
        /*0004*/ 	.word	0x00000082


	//----- nvinfo : EIATTR_KPARAM_INFO
	.align		4
.L_71:
        /*0008*/ 	.byte	0x04, 0x17
        /*000a*/ 	.short	(.L_73 - .L_72)
.L_72:
        /*000c*/ 	.word	0x00000000
        /*0010*/ 	.short	0x0004
        /*0012*/ 	.short	0x0018
        /*0014*/ 	.byte	0x00, 0xf5, 0x21, 0x00


	//----- nvinfo : EIATTR_KPARAM_INFO
	.align		4
.L_73:
        /*0018*/ 	.byte	0x04, 0x17
        /*001a*/ 	.short	(.L_75 - .L_74)
.L_74:
        /*001c*/ 	.word	0x00000000
        /*0020*/ 	.short	0x0003
        /*0022*/ 	.short	0x0010
        /*0024*/ 	.byte	0x00, 0xf5, 0x21, 0x00


	//----- nvinfo : EIATTR_KPARAM_INFO
	.align		4
.L_75:
        /*0028*/ 	.byte	0x04, 0x17
        /*002a*/ 	.short	(.L_77 - .L_76)
.L_76:
        /*002c*/ 	.word	0x00000000
        /*0030*/ 	.short	0x0002
        /*0032*/ 	.short	0x0008
        /*0034*/ 	.byte	0x00, 0xf5, 0x21, 0x00


	//----- nvinfo : EIATTR_KPARAM_INFO
	.align		4
.L_77:
        /*0038*/ 	.byte	0x04, 0x17
        /*003a*/ 	.short	(.L_79 - .L_78)
.L_78:
        /*003c*/ 	.word	0x00000000
        /*0040*/ 	.short	0x0001
        /*0042*/ 	.short	0x0004
        /*0044*/ 	.byte	0x00, 0xf0, 0x11, 0x00


	//----- nvinfo : EIATTR_KPARAM_INFO
	.align		4
.L_79:
        /*0048*/ 	.byte	0x04, 0x17
        /*004a*/ 	.short	(.L_81 - .L_80)
.L_80:
        /*004c*/ 	.word	0x00000000
        /*0050*/ 	.short	0x0000
        /*0052*/ 	.short	0x0000
        /*0054*/ 	.byte	0x00, 0xf0, 0x11, 0x00


	//----- nvinfo : EIATTR_SPARSE_MMA_MASK
	.align		4
.L_81:
        /*0058*/ 	.byte	0x03, 0x50
        /*005a*/ 	.short	0x0000


	//----- nvinfo : EIATTR_MAXREG_COUNT
	.align		4
        /*005c*/ 	.byte	0x03, 0x1b
        /*005e*/ 	.short	0x00ff


	//----- nvinfo : EIATTR_MERCURY_ISA_VERSION
	.align		4
        /*0060*/ 	.byte	0x03, 0x5f
        /*0062*/ 	.short	0x0101


	//----- nvinfo : EIATTR_VRC_CTA_INIT_COUNT
	.align		4
        /*0064*/ 	.byte	0x02, 0x4a
	.zero		1
	.zero		1


	//----- nvinfo : EIATTR_EXIT_INSTR_OFFSETS
	.align		4
        /*0068*/ 	.byte	0x04, 0x1c
        /*006a*/ 	.short	(.L_83 - .L_82)


	//   ....[0]....
.L_82:
        /*006c*/ 	.word	0x000000c0


	//   ....[1]....
        /*0070*/ 	.word	0x000001f0


	//----- nvinfo : EIATTR_CBANK_PARAM_SIZE
	.align		4
.L_83:
        /*0074*/ 	.byte	0x03, 0x19
        /*0076*/ 	.short	0x0020


	//----- nvinfo : EIATTR_PARAM_CBANK
	.align		4
        /*0078*/ 	.byte	0x04, 0x0a
        /*007a*/ 	.short	(.L_85 - .L_84)
	.align		4
.L_84:
        /*007c*/ 	.word	index@(.nv.constant0._Z11convolveSumiiP7double2S0_S0_)
        /*0080*/ 	.short	0x0380
        /*0082*/ 	.short	0x0020


	//----- nvinfo : EIATTR_SW_WAR
	.align		4
.L_85:
        /*0084*/ 	.byte	0x04, 0x36
        /*0086*/ 	.short	(.L_87 - .L_86)
.L_86:
        /*0088*/ 	.word	0x00000008
.L_87:


//--------------------- .nv.info._Z8convolveiiP7double2S0_S0_ --------------------------
	.section	.nv.info._Z8convolveiiP7double2S0_S0_,"",@"SHT_CUDA_INFO"
	.sectionflags	@""
	.align	4


	//----- nvinfo : EIATTR_CUDA_API_VERSION
	.align		4
        /*0000*/ 	.byte	0x04, 0x37
        /*0002*/ 	.short	(.L_89 - .L_88)
.L_88:
        /*0004*/ 	.word	0x00000082


	//----- nvinfo : EIATTR_KPARAM_INFO
	.align		4
.L_89:
        /*0008*/ 	.byte	0x04, 0x17
        /*000a*/ 	.short	(.L_91 - .L_90)
.L_90:
        /*000c*/ 	.word	0x00000000
        /*0010*/ 	.short	0x0004
        /*0012*/ 	.short	0x0018
        /*0014*/ 	.byte	0x00, 0xf5, 0x21, 0x00


	//----- nvinfo : EIATTR_KPARAM_INFO
	.align		4
.L_91:
        /*0018*/ 	.byte	0x04, 0x17
        /*001a*/ 	.short	(.L_93 - .L_92)
.L_92:
        /*001c*/ 	.word	0x00000000
        /*0020*/ 	.short	0x0003
        /*0022*/ 	.short	0x0010
        /*0024*/ 	.byte	0x00, 0xf5, 0x21, 0x00


	//----- nvinfo : EIATTR_KPARAM_INFO
	.align		4
.L_93:
        /*0028*/ 	.byte	0x04, 0x17
        /*002a*/ 	.short	(.L_95 - .L_94)
.L_94:
        /*002c*/ 	.word	0x00000000
        /*0030*/ 	.short	0x0002
        /*0032*/ 	.short	0x0008
        /*0034*/ 	.byte	0x00, 0xf5, 0x21, 0x00


	//----- nvinfo : EIATTR_KPARAM_INFO
	.align		4
.L_95:
        /*0038*/ 	.byte	0x04, 0x17
        /*003a*/ 	.short	(.L_97 - .L_96)
.L_96:
        /*003c*/ 	.word	0x00000000
        /*0040*/ 	.short	0x0001
        /*0042*/ 	.short	0x0004
        /*0044*/ 	.byte	0x00, 0xf0, 0x11, 0x00


	//----- nvinfo : EIATTR_KPARAM_INFO
	.align		4
.L_97:
        /*0048*/ 	.byte	0x04, 0x17
        /*004a*/ 	.short	(.L_99 - .L_98)
.L_98:
        /*004c*/ 	.word	0x00000000
        /*0050*/ 	.short	0x0000
        /*0052*/ 	.short	0x0000
        /*0054*/ 	.byte	0x00, 0xf0, 0x11, 0x00


	//----- nvinfo : EIATTR_SPARSE_MMA_MASK
	.align		4
.L_99:
        /*0058*/ 	.byte	0x03, 0x50
        /*005a*/ 	.short	0x0000


	//----- nvinfo : EIATTR_MAXREG_COUNT
	.align		4
        /*005c*/ 	.byte	0x03, 0x1b
        /*005e*/ 	.short	0x00ff


	//----- nvinfo : EIATTR_MERCURY_ISA_VERSION
	.align		4
        /*0060*/ 	.byte	0x03, 0x5f
        /*0062*/ 	.short	0x0101


	//----- nvinfo : EIATTR_VRC_CTA_INIT_COUNT
	.align		4
        /*0064*/ 	.byte	0x02, 0x4a
	.zero		1
	.zero		1


	//----- nvinfo : EIATTR_EXIT_INSTR_OFFSETS
	.align		4
        /*0068*/ 	.byte	0x04, 0x1c
        /*006a*/ 	.short	(.L_101 - .L_100)


	//   ....[0]....
.L_100:
        /*006c*/ 	.word	0x000000c0


	//   ....[1]....
        /*0070*/ 	.word	0x000001c0


	//----- nvinfo : EIATTR_CBANK_PARAM_SIZE
	.align		4
.L_101:
        /*0074*/ 	.byte	0x03, 0x19
        /*0076*/ 	.short	0x0020


	//----- nvinfo : EIATTR_PARAM_CBANK
	.align		4
        /*0078*/ 	.byte	0x04, 0x0a
        /*007a*/ 	.short	(.L_103 - .L_102)
	.align		4
.L_102:
        /*007c*/ 	.word	index@(.nv.constant0._Z8convolveiiP7double2S0_S0_)
        /*0080*/ 	.short	0x0380
        /*0082*/ 	.short	0x0020


	//----- nvinfo : EIATTR_SW_WAR
	.align		4
.L_103:
        /*0084*/ 	.byte	0x04, 0x36
        /*0086*/ 	.short	(.L_105 - .L_104)
.L_104:
        /*0088*/ 	.word	0x00000008
.L_105:


//--------------------- .nv.info._Z4setCiiP7double2dd --------------------------
	.section	.nv.info._Z4setCiiP7double2dd,"",@"SHT_CUDA_INFO"
	.sectionflags	@""
	.align	4


	//----- nvinfo : EIATTR_CUDA_API_VERSION
	.align		4
        /*0000*/ 	.byte	0x04, 0x37
        /*0002*/ 	.short	(.L_107 - .L_106)
.L_106:
        /*0004*/ 	.word	0x00000082


	//----- nvinfo : EIATTR_KPARAM_INFO
	.align		4
.L_107:
        /*0008*/ 	.byte	0x04, 0x17
        /*000a*/ 	.short	(.L_109 - .L_108)
.L_108:
        /*000c*/ 	.word	0x00000000
        /*0010*/ 	.short	0x0004
        /*0012*/ 	.short	0x0018
        /*0014*/ 	.byte	0x00, 0xf0, 0x21, 0x00


	//----- nvinfo : EIATTR_KPARAM_INFO
	.align		4
.L_109:
        /*0018*/ 	.byte	0x04, 0x17
        /*001a*/ 	.short	(.L_111 - .L_110)
.L_110:
        /*001c*/ 	.word	0x00000000
        /*0020*/ 	.short	0x0003
        /*0022*/ 	.short	0x0010
        /*0024*/ 	.byte	0x00, 0xf0, 0x21, 0x00


	//----- nvinfo : EIATTR_KPARAM_INFO
	.align		4
.L_111:
        /*0028*/ 	.byte	0x04, 0x17
        /*002a*/ 	.short	(.L_113 - .L_112)
.L_112:
        /*002c*/ 	.word	0x00000000
        /*0030*/ 	.short	0x0002
        /*0032*/ 	.short	0x0008
        /*0034*/ 	.byte	0x00, 0xf5, 0x21, 0x00


	//----- nvinfo : EIATTR_KPARAM_INFO
	.align		4
.L_113:
        /*0038*/ 	.byte	0x04, 0x17
        /*003a*/ 	.short	(.L_115 - .L_114)
.L_114:
        /*003c*/ 	.word	0x00000000
        /*0040*/ 	.short	0x0001
        /*0042*/ 	.short	0x0004
        /*0044*/ 	.byte	0x00, 0xf0, 0x11, 0x00


	//----- nvinfo : EIATTR_KPARAM_INFO
	.align		4
.L_115:
        /*0048*/ 	.byte	0x04, 0x17
        /*004a*/ 	.short	(.L_117 - .L_116)
.L_116:
        /*004c*/ 	.word	0x00000000
        /*0050*/ 	.short	0x0000
        /*0052*/ 	.short	0x0000
        /*0054*/ 	.byte	0x00, 0xf0, 0x11, 0x00


	//----- nvinfo : EIATTR_SPARSE_MMA_MASK
	.align		4
.L_117:
        /*0058*/ 	.byte	0x03, 0x50
        /*005a*/ 	.short	0x0000


	//----- nvinfo : EIATTR_MAXREG_COUNT
	.align		4
        /*005c*/ 	.byte	0x03, 0x1b
        /*005e*/ 	.short	0x00ff


	//----- nvinfo : EIATTR_MERCURY_ISA_VERSION
	.align		4
        /*0060*/ 	.byte	0x03, 0x5f
        /*0062*/ 	.short	0x0101


	//----- nvinfo : EIATTR_VRC_CTA_INIT_COUNT
	.align		4
        /*0064*/ 	.byte	0x02, 0x4a
	.zero		1
	.zero		1


	//----- nvinfo : EIATTR_EXIT_INSTR_OFFSETS
	.align		4
        /*0068*/ 	.byte	0x04, 0x1c
        /*006a*/ 	.short	(.L_119 - .L_118)


	//   ....[0]....
.L_118:
        /*006c*/ 	.word	0x000000c0


	//   ....[1]....
        /*0070*/ 	.word	0x00000140


	//----- nvinfo : EIATTR_CBANK_PARAM_SIZE
	.align		4
.L_119:
        /*0074*/ 	.byte	0x03, 0x19
        /*0076*/ 	.short	0x0020


	//----- nvinfo : EIATTR_PARAM_CBANK
	.align		4
        /*0078*/ 	.byte	0x04, 0x0a
        /*007a*/ 	.short	(.L_121 - .L_120)
	.align		4
.L_120:
        /*007c*/ 	.word	index@(.nv.constant0._Z4setCiiP7double2dd)
        /*0080*/ 	.short	0x0380
        /*0082*/ 	.short	0x0020


	//----- nvinfo : EIATTR_SW_WAR
	.align		4
.L_121:
        /*0084*/ 	.byte	0x04, 0x36
        /*0086*/ 	.short	(.L_123 - .L_122)
.L_122:
        /*0088*/ 	.word	0x00000008
.L_123:


//--------------------- .nv.info._Z6scaleCiiP7double2S0_d --------------------------
	.section	.nv.info._Z6scaleCiiP7double2S0_d,"",@"SHT_CUDA_INFO"
	.sectionflags	@""
	.align	4


	//----- nvinfo : EIATTR_CUDA_API_VERSION
	.align		4
        /*0000*/ 	.byte	0x04, 0x37
        /*0002*/ 	.short	(.L_125 - .L_124)
.L_124:
        /*0004*/ 	.word	0x00000082


	//----- nvinfo : EIATTR_KPARAM_INFO
	.align		4
.L_125:
        /*0008*/ 	.byte	0x04, 0x17
        /*000a*/ 	.short	(.L_127 - .L_126)
.L_126:
        /*000c*/ 	.word	0x00000000
        /*0010*/ 	.short	0x0004
        /*0012*/ 	.short	0x0018
        /*0014*/ 	.byte	0x00, 0xf0, 0x21, 0x00


	//----- nvinfo : EIATTR_KPARAM_INFO
	.align		4
.L_127:
        /*0018*/ 	.byte	0x04, 0x17
        /*001a*/ 	.short	(.L_129 - .L_128)
.L_128:
        /*001c*/ 	.word	0x00000000
        /*0020*/ 	.short	0x0003
        /*0022*/ 	.short	0x0010
        /*0024*/ 	.byte	0x00, 0xf5, 0x21, 0x00


	//----- nvinfo : EIATTR_KPARAM_INFO
	.align		4
.L_129:
        /*0028*/ 	.byte	0x04, 0x17
        /*002a*/ 	.short	(.L_131 - .L_130)
.L_130:
        /*002c*/ 	.word	0x00000000
        /*0030*/ 	.short	0x0002
        /*0032*/ 	.short	0x0008
        /*0034*/ 	.byte	0x00, 0xf5, 0x21, 0x00


	//----- nvinfo : EIATTR_KPARAM_INFO
	.align		4
.L_131:
        /*0038*/ 	.byte	0x04, 0x17
        /*003a*/ 	.short	(.L_133 - .L_132)
.L_132:
        /*003c*/ 	.word	0x00000000
        /*0040*/ 	.short	0x0001
        /*0042*/ 	.short	0x0004
        /*0044*/ 	.byte	0x00, 0xf0, 0x11, 0x00


	//----- nvinfo : EIATTR_KPARAM_INFO
	.align		4
.L_133:
        /*0048*/ 	.byte	0x04, 0x17
        /*004a*/ 	.short	(.L_135 - .L_134)
.L_134:
        /*004c*/ 	.word	0x00000000
        /*0050*/ 	.short	0x0000
        /*0052*/ 	.short	0x0000
        /*0054*/ 	.byte	0x00, 0xf0, 0x11, 0x00


	//----- nvinfo : EIATTR_SPARSE_MMA_MASK
	.align		4
.L_135:
        /*0058*/ 	.byte	0x03, 0x50
        /*005a*/ 	.short	0x0000


	//----- nvinfo : EIATTR_MAXREG_COUNT
	.align		4
        /*005c*/ 	.byte	0x03, 0x1b
        /*005e*/ 	.short	0x00ff


	//----- nvinfo : EIATTR_MERCURY_ISA_VERSION
	.align		4
        /*0060*/ 	.byte	0x03, 0x5f
        /*0062*/ 	.short	0x0101


	//----- nvinfo : EIATTR_VRC_CTA_INIT_COUNT
	.align		4
        /*0064*/ 	.byte	0x02, 0x4a
	.zero		1
	.zero		1


	//----- nvinfo : EIATTR_EXIT_INSTR_OFFSETS
	.align		4
        /*0068*/ 	.byte	0x04, 0x1c
        /*006a*/ 	.short	(.L_137 - .L_136)


	//   ....[0]....
.L_136:
        /*006c*/ 	.word	0x000000c0


	//   ....[1]....
        /*0070*/ 	.word	0x00000180


	//----- nvinfo : EIATTR_CBANK_PARAM_SIZE
	.align		4
.L_137:
        /*0074*/ 	.byte	0x03, 0x19
        /*0076*/ 	.short	0x0020


	//----- nvinfo : EIATTR_PARAM_CBANK
	.align		4
        /*0078*/ 	.byte	0x04, 0x0a
        /*007a*/ 	.short	(.L_139 - .L_138)
	.align		4
.L_138:
        /*007c*/ 	.word	index@(.nv.constant0._Z6scaleCiiP7double2S0_d)
        /*0080*/ 	.short	0x0380
        /*0082*/ 	.short	0x0020


	//----- nvinfo : EIATTR_SW_WAR
	.align		4
.L_139:
        /*0084*/ 	.byte	0x04, 0x36
        /*0086*/ 	.short	(.L_141 - .L_140)
.L_140:
        /*0088*/ 	.word	0x00000008
.L_141:


//--------------------- .nv.info._Z11twiddle2DCCiiPiS_P7double2S1_ --------------------------
	.section	.nv.info._Z11twiddle2DCCiiPiS_P7double2S1_,"",@"SHT_CUDA_INFO"
	.sectionflags	@""
	.align	4


	//----- nvinfo : EIATTR_CUDA_API_VERSION
	.align		4
        /*0000*/ 	.byte	0x04, 0x37
        /*0002*/ 	.short	(.L_143 - .L_142)
.L_142:
        /*0004*/ 	.word	0x00000082


	//----- nvinfo : EIATTR_KPARAM_INFO
	.align		4
.L_143:
        /*0008*/ 	.byte	0x04, 0x17
        /*000a*/ 	.short	(.L_145 - .L_144)
.L_144:
        /*000c*/ 	.word	0x00000000
        /*0010*/ 	.short	0x0005
        /*0012*/ 	.short	0x0020
        /*0014*/ 	.byte	0x00, 0xf5, 0x21, 0x00


	//----- nvinfo : EIATTR_KPARAM_INFO
	.align		4
.L_145:
        /*0018*/ 	.byte	0x04, 0x17
        /*001a*/ 	.short	(.L_147 - .L_146)
.L_146:
        /*001c*/ 	.word	0x00000000
        /*0020*/ 	.short	0x0004
        /*0022*/ 	.short	0x0018
        /*0024*/ 	.byte	0x00, 0xf5, 0x21, 0x00


	//----- nvinfo : EIATTR_KPARAM_INFO
	.align		4
.L_147:
        /*0028*/ 	.byte	0x04, 0x17
        /*002a*/ 	.short	(.L_149 - .L_148)
.L_148:
        /*002c*/ 	.word	0x00000000
        /*0030*/ 	.short	0x0003
        /*0032*/ 	.short	0x0010
        /*0034*/ 	.byte	0x00, 0xf5, 0x21, 0x00


	//----- nvinfo : EIATTR_KPARAM_INFO
	.align		4
.L_149:
        /*0038*/ 	.byte	0x04, 0x17
        /*003a*/ 	.short	(.L_151 - .L_150)
.L_150:
        /*003c*/ 	.word	0x00000000
        /*0040*/ 	.short	0x0002
        /*0042*/ 	.short	0x0008
        /*0044*/ 	.byte	0x00, 0xf5, 0x21, 0x00


	//----- nvinfo : EIATTR_KPARAM_INFO
	.align		4
.L_151:
        /*0048*/ 	.byte	0x04, 0x17
        /*004a*/ 	.short	(.L_153 - .L_152)
.L_152:
        /*004c*/ 	.word	0x00000000
        /*0050*/ 	.short	0x0001
        /*0052*/ 	.short	0x0004
        /*0054*/ 	.byte	0x00, 0xf0, 0x11, 0x00


	//----- nvinfo : EIATTR_KPARAM_INFO
	.align		4
.L_153:
        /*0058*/ 	.byte	0x04, 0x17
        /*005a*/ 	.short	(.L_155 - .L_154)
.L_154:
        /*005c*/ 	.word	0x00000000
        /*0060*/ 	.short	0x0000
        /*0062*/ 	.short	0x0000
        /*0064*/ 	.byte	0x00, 0xf0, 0x11, 0x00


	//----- nvinfo : EIATTR_SPARSE_MMA_MASK
	.align		4
.L_155:
        /*0068*/ 	.byte	0x03, 0x50
        /*006a*/ 	.short	0x0000


	//----- nvinfo : EIATTR_MAXREG_COUNT
	.align		4
        /*006c*/ 	.byte	0x03, 0x1b
        /*006e*/ 	.short	0x00ff


	//----- nvinfo : EIATTR_MERCURY_ISA_VERSION
	.align		4
        /*0070*/ 	.byte	0x03, 0x5f
        /*0072*/ 	.short	0x0101


	//----- nvinfo : EIATTR_VRC_CTA_INIT_COUNT
	.align		4
        /*0074*/ 	.byte	0x02, 0x4a
	.zero		1
	.zero		1


	//----- nvinfo : EIATTR_EXIT_INSTR_OFFSETS
	.align		4
        /*0078*/ 	.byte	0x04, 0x1c
        /*007a*/ 	.short	(.L_157 - .L_156)


	//   ....[0]....
.L_156:
        /*007c*/ 	.word	0x000000c0


	//   ....[1]....
        /*0080*/ 	.word	0x000001c0


	//----- nvinfo : EIATTR_CBANK_PARAM_SIZE
	.align		4
.L_157:
        /*0084*/ 	.byte	0x03, 0x19
        /*0086*/ 	.short	0x0028


	//----- nvinfo : EIATTR_PARAM_CBANK
	.align		4
        /*0088*/ 	.byte	0x04, 0x0a
        /*008a*/ 	.short	(.L_159 - .L_158)
	.align		4
.L_158:
        /*008c*/ 	.word	index@(.nv.constant0._Z11twiddle2DCCiiPiS_P7double2S1_)
        /*0090*/ 	.short	0x0380
        /*0092*/ 	.short	0x0028


	//----- nvinfo : EIATTR_SW_WAR
	.align		4
.L_159:
        /*0094*/ 	.byte	0x04, 0x36
        /*0096*/ 	.short	(.L_161 - .L_160)
.L_160:
        /*0098*/ 	.word	0x00000008
.L_161:


//--------------------- .nv.info._Z9twiddle2DiiPiS_P7double2Pd --------------------------
	.section	.nv.info._Z9twiddle2DiiPiS_P7double2Pd,"",@"SHT_CUDA_INFO"
	.sectionflags	@""
	.align	4


	//----- nvinfo : EIATTR_CUDA_API_VERSION
	.align		4
        /*0000*/ 	.byte	0x04, 0x37
        /*0002*/ 	.short	(.L_163 - .L_162)
.L_162:
        /*0004*/ 	.word	0x00000082


	//----- nvinfo : EIATTR_KPARAM_INFO
	.align		4
.L_163:
        /*0008*/ 	.byte	0x04, 0x17
        /*000a*/ 	.short	(.L_165 - .L_164)
.L_164:
        /*000c*/ 	.word	0x00000000
        /*0010*/ 	.short	0x0005
        /*0012*/ 	.short	0x0020
        /*0014*/ 	.byte	0x00, 0xf5, 0x21, 0x00


	//----- nvinfo : EIATTR_KPARAM_INFO
	.align		4
.L_165:
        /*0018*/ 	.byte	0x04, 0x17
        /*001a*/ 	.short	(.L_167 - .L_166)
.L_166:
        /*001c*/ 	.word	0x00000000
        /*0020*/ 	.short	0x0004
        /*0022*/ 	.short	0x0018
        /*0024*/ 	.byte	0x00, 0xf5, 0x21, 0x00


	//----- nvinfo : EIATTR_KPARAM_INFO
	.align		4
.L_167:
        /*0028*/ 	.byte	0x04, 0x17
        /*002a*/ 	.short	(.L_169 - .L_168)
.L_168:
        /*002c*/ 	.word	0x00000000
        /*0030*/ 	.short	0x0003
        /*0032*/ 	.short	0x0010
        /*0034*/ 	.byte	0x00, 0xf5, 0x21, 0x00


	//----- nvinfo : EIATTR_KPARAM_INFO
	.align		4
.L_169:
        /*0038*/ 	.byte	0x04, 0x17
        /*003a*/ 	.short	(.L_171 - .L_170)
.L_170:
        /*003c*/ 	.word	0x00000000
        /*0040*/ 	.short	0x0002
        /*0042*/ 	.short	0x0008
        /*0044*/ 	.byte	0x00, 0xf5, 0x21, 0x00


	//----- nvinfo : EIATTR_KPARAM_INFO
	.align		4
.L_171:
        /*0048*/ 	.byte	0x04, 0x17
        /*004a*/ 	.short	(.L_173 - .L_172)
.L_172:
        /*004c*/ 	.word	0x00000000
        /*0050*/ 	.short	0x0001
        /*0052*/ 	.short	0x0004
        /*0054*/ 	.byte	0x00, 0xf0, 0x11, 0x00


	//----- nvinfo : EIATTR_KPARAM_INFO
	.align		4
.L_173:
        /*0058*/ 	.byte	0x04, 0x17
        /*005a*/ 	.short	(.L_175 - .L_174)
.L_174:
        /*005c*/ 	.word	0x00000000
        /*0060*/ 	.short	0x0000
        /*0062*/ 	.short	0x0000
        /*0064*/ 	.byte	0x00, 0xf0, 0x11, 0x00


	//----- nvinfo : EIATTR_SPARSE_MMA_MASK
	.align		4
.L_175:
        /*0068*/ 	.byte	0x03, 0x50
        /*006a*/ 	.short	0x0000


	//----- nvinfo : EIATTR_MAXREG_COUNT
	.align		4
        /*006c*/ 	.byte	0x03, 0x1b
        /*006e*/ 	.short	0x00ff


	//----- nvinfo : EIATTR_MERCURY_ISA_VERSION
	.align		4
        /*0070*/ 	.byte	0x03, 0x5f
        /*0072*/ 	.short	0x0101


	//----- nvinfo : EIATTR_VRC_CTA_INIT_COUNT
	.align		4
        /*0074*/ 	.byte	0x02, 0x4a
	.zero		1
	.zero		1


	//----- nvinfo : EIATTR_EXIT_INSTR_OFFSETS
	.align		4
        /*0078*/ 	.byte	0x04, 0x1c
        /*007a*/ 	.short	(.L_177 - .L_176)


	//   ....[0]....
.L_176:
        /*007c*/ 	.word	0x000000c0


	//   ....[1]....
        /*0080*/ 	.word	0x000001d0


	//----- nvinfo : EIATTR_CBANK_PARAM_SIZE
	.align		4
.L_177:
        /*0084*/ 	.byte	0x03, 0x19
        /*0086*/ 	.short	0x0028


	//----- nvinfo : EIATTR_PARAM_CBANK
	.align		4
        /*0088*/ 	.byte	0x04, 0x0a
        /*008a*/ 	.short	(.L_179 - .L_178)
	.align		4
.L_178:
        /*008c*/ 	.word	index@(.nv.constant0._Z9twiddle2DiiPiS_P7double2Pd)
        /*0090*/ 	.short	0x0380
        /*0092*/ 	.short	0x0028


	//----- nvinfo : EIATTR_SW_WAR
	.align		4
.L_179:
        /*0094*/ 	.byte	0x04, 0x36
        /*0096*/ 	.short	(.L_181 - .L_180)
.L_180:
        /*0098*/ 	.word	0x00000008
.L_181:


//--------------------- .nv.info._Z7Fi_2D_yiiiP7double2S0_S0_ --------------------------
	.section	.nv.info._Z7Fi_2D_yiiiP7double2S0_S0_,"",@"SHT_CUDA_INFO"
	.sectionflags	@""
	.align	4


	//----- nvinfo : EIATTR_CUDA_API_VERSION
	.align		4
        /*0000*/ 	.byte	0x04, 0x37
        /*0002*/ 	.short	(.L_183 - .L_182)
.L_182:
        /*0004*/ 	.word	0x00000082


	//----- nvinfo : EIATTR_KPARAM_INFO
	.align		4
.L_183:
        /*0008*/ 	.byte	0x04, 0x17
        /*000a*/ 	.short	(.L_185 - .L_184)
.L_184:
        /*000c*/ 	.word	0x00000000
        /*0010*/ 	.short	0x0005
        /*0012*/ 	.short	0x0020
        /*0014*/ 	.byte	0x00, 0xf5, 0x21, 0x00


	//----- nvinfo : EIATTR_KPARAM_INFO
	.align		4
.L_185:
        /*0018*/ 	.byte	0x04, 0x17
        /*001a*/ 	.short	(.L_187 - .L_186)
.L_186:
        /*001c*/ 	.word	0x00000000
        /*0020*/ 	.short	0x0004
        /*0022*/ 	.short	0x0018
        /*0024*/ 	.byte	0x00, 0xf5, 0x21, 0x00


	//----- nvinfo : EIATTR_KPARAM_INFO
	.align		4
.L_187:
        /*0028*/ 	.byte	0x04, 0x17
        /*002a*/ 	.short	(.L_189 - .L_188)
.L_188:
        /*002c*/ 	.word	0x00000000
        /*0030*/ 	.short	0x0003
        /*0032*/ 	.short	0x0010
        /*0034*/ 	.byte	0x00, 0xf5, 0x21, 0x00


	//----- nvinfo : EIATTR_KPARAM_INFO
	.align		4
.L_189:
        /*0038*/ 	.byte	0x04, 0x17
        /*003a*/ 	.short	(.L_191 - .L_190)
.L_190:
        /*003c*/ 	.word	0x00000000
        /*0040*/ 	.short	0x0002
        /*0042*/ 	.short	0x0008
        /*0044*/ 	.byte	0x00, 0xf0, 0x11, 0x00


	//----- nvinfo : EIATTR_KPARAM_INFO
	.align		4
.L_191:
        /*0048*/ 	.byte	0x04, 0x17
        /*004a*/ 	.short	(.L_193 - .L_192)
.L_192:
        /*004c*/ 	.word	0x00000000
        /*0050*/ 	.short	0x0001
        /*0052*/ 	.short	0x0004
        /*0054*/ 	.byte	0x00, 0xf0, 0x11, 0x00


	//----- nvinfo : EIATTR_KPARAM_INFO
	.align		4
.L_193:
        /*0058*/ 	.byte	0x04, 0x17
        /*005a*/ 	.short	(.L_195 - .L_194)
.L_194:
        /*005c*/ 	.word	0x00000000
        /*0060*/ 	.short	0x0000
        /*0062*/ 	.short	0x0000
        /*0064*/ 	.byte	0x00, 0xf0, 0x11, 0x00


	//----- nvinfo : EIATTR_SPARSE_MMA_MASK
	.align		4
.L_195:
        /*0068*/ 	.byte	0x03, 0x50
        /*006a*/ 	.short	0x0000


	//----- nvinfo : EIATTR_MAXREG_COUNT
	.align		4
        /*006c*/ 	.byte	0x03, 0x1b
        /*006e*/ 	.short	0x00ff


	//----- nvinfo : EIATTR_MERCURY_ISA_VERSION
	.align		4
        /*0070*/ 	.byte	0x03, 0x5f
        /*0072*/ 	.short	0x0101


	//----- nvinfo : EIATTR_VRC_CTA_INIT_COUNT
	.align		4
        /*0074*/ 	.byte	0x02, 0x4a
	.zero		1
	.zero		1


	//----- nvinfo : EIATTR_EXIT_INSTR_OFFSETS
	.align		4
        /*0078*/ 	.byte	0x04, 0x1c
        /*007a*/ 	.short	(.L_197 - .L_196)


	//   ....[0]....
.L_196:
        /*007c*/ 	.word	0x000000c0


	//   ....[1]....
        /*0080*/ 	.word	0x00000300


	//----- nvinfo : EIATTR_CBANK_PARAM_SIZE
	.align		4
.L_197:
        /*0084*/ 	.byte	0x03, 0x19
        /*0086*/ 	.short	0x0028


	//----- nvinfo : EIATTR_PARAM_CBANK
	.align		4
        /*0088*/ 	.byte	0x04, 0x0a
        /*008a*/ 	.short	(.L_199 - .L_198)
	.align		4
.L_198:
        /*008c*/ 	.word	index@(.nv.constant0._Z7Fi_2D_yiiiP7double2S0_S0_)
        /*0090*/ 	.short	0x0380
        /*0092*/ 	.short	0x0028


	//----- nvinfo : EIATTR_SW_WAR
	.align		4
.L_199:
        /*0094*/ 	.byte	0x04, 0x36
        /*0096*/ 	.short	(.L_201 - .L_200)
.L_200:
        /*0098*/ 	.word	0x00000008
.L_201:


//--------------------- .nv.info._Z7Fi_2D_xiiiP7double2S0_S0_ --------------------------
	.section	.nv.info._Z7Fi_2D_xiiiP7double2S0_S0_,"",@"SHT_CUDA_INFO"
	.sectionflags	@""
	.align	4


	//----- nvinfo : EIATTR_CUDA_API_VERSION
	.align		4
        /*0000*/ 	.byte	0x04, 0x37
        /*0002*/ 	.short	(.L_203 - .L_202)
.L_202:
        /*0004*/ 	.word	0x00000082


	//----- nvinfo : EIATTR_KPARAM_INFO
	.align		4
.L_203:
        /*0008*/ 	.byte	0x04, 0x17
        /*000a*/ 	.short	(.L_205 - .L_204)
.L_204:
        /*000c*/ 	.word	0x00000000
        /*0010*/ 	.short	0x0005
        /*0012*/ 	.short	0x0020
        /*0014*/ 	.byte	0x00, 0xf5, 0x21, 0x00


	//----- nvinfo : EIATTR_KPARAM_INFO
	.align		4
.L_205:
        /*0018*/ 	.byte	0x04, 0x17
        /*001a*/ 	.short	(.L_207 - .L_206)
.L_206:
        /*001c*/ 	.word	0x00000000
        /*0020*/ 	.short	0x0004
        /*0022*/ 	.short	0x0018
        /*0024*/ 	.byte	0x00, 0xf5, 0x21, 0x00


	//----- nvinfo : EIATTR_KPARAM_INFO
	.align		4
.L_207:
        /*0028*/ 	.byte	0x04, 0x17
        /*002a*/ 	.short	(.L_209 - .L_208)
.L_208:
        /*002c*/ 	.word	0x00000000
        /*0030*/ 	.short	0x0003
        /*0032*/ 	.short	0x0010
        /*0034*/ 	.byte	0x00, 0xf5, 0x21, 0x00


	//----- nvinfo : EIATTR_KPARAM_INFO
	.align		4
.L_209:
        /*0038*/ 	.byte	0x04, 0x17
        /*003a*/ 	.short	(.L_211 - .L_210)
.L_210:
        /*003c*/ 	.word	0x00000000
        /*0040*/ 	.short	0x0002
        /*0042*/ 	.short	0x0008
        /*0044*/ 	.byte	0x00, 0xf0, 0x11, 0x00


	//----- nvinfo : EIATTR_KPARAM_INFO
	.align		4
.L_211:
        /*0048*/ 	.byte	0x04, 0x17
        /*004a*/ 	.short	(.L_213 - .L_212)
.L_212:
        /*004c*/ 	.word	0x00000000
        /*0050*/ 	.short	0x0001
        /*0052*/ 	.short	0x0004
        /*0054*/ 	.byte	0x00, 0xf0, 0x11, 0x00


	//----- nvinfo : EIATTR_KPARAM_INFO
	.align		4
.L_213:
        /*0058*/ 	.byte	0x04, 0x17
        /*005a*/ 	.short	(.L_215 - .L_214)
.L_214:
        /*005c*/ 	.word	0x00000000
        /*0060*/ 	.short	0x0000
        /*0062*/ 	.short	0x0000
        /*0064*/ 	.byte	0x00, 0xf0, 0x11, 0x00


	//----- nvinfo : EIATTR_SPARSE_MMA_MASK
	.align		4
.L_215:
        /*0068*/ 	.byte	0x03, 0x50
        /*006a*/ 	.short	0x0000


	//----- nvinfo : EIATTR_MAXREG_COUNT
	.align		4
        /*006c*/ 	.byte	0x03, 0x1b
        /*006e*/ 	.short	0x00ff


	//----- nvinfo : EIATTR_MERCURY_ISA_VERSION
	.align		4
        /*0070*/ 	.byte	0x03, 0x5f
        /*0072*/ 	.short	0x0101


	//----- nvinfo : EIATTR_VRC_CTA_INIT_COUNT
	.align		4
        /*0074*/ 	.byte	0x02, 0x4a
	.zero		1
	.zero		1


	//----- nvinfo : EIATTR_EXIT_INSTR_OFFSETS
	.align		4
        /*0078*/ 	.byte	0x04, 0x1c
        /*007a*/ 	.short	(.L_217 - .L_216)


	//   ....[0]....
.L_216:
        /*007c*/ 	.word	0x000000c0


	//   ....[1]....
        /*0080*/ 	.word	0x000002f0


	//----- nvinfo : EIATTR_CBANK_PARAM_SIZE
	.align		4
.L_217:
        /*0084*/ 	.byte	0x03, 0x19
        /*0086*/ 	.short	0x0028


	//----- nvinfo : EIATTR_PARAM_CBANK
	.align		4
        /*0088*/ 	.byte	0x04, 0x0a
        /*008a*/ 	.short	(.L_219 - .L_218)
	.align		4
.L_218:
        /*008c*/ 	.word	index@(.nv.constant0._Z7Fi_2D_xiiiP7double2S0_S0_)
        /*0090*/ 	.short	0x0380
        /*0092*/ 	.short	0x0028


	//----- nvinfo : EIATTR_SW_WAR
	.align		4
.L_219:
        /*0094*/ 	.byte	0x04, 0x36
        /*0096*/ 	.short	(.L_221 - .L_220)
.L_220:
        /*0098*/ 	.word	0x00000008
.L_221:


//--------------------- .nv.callgraph             --------------------------
	.section	.nv.callgraph,"",@"SHT_CUDA_CALLGRAPH"
	.align	4
	.sectionentsize	8
	.align		4
        /*0000*/ 	.word	0x00000000
	.align		4
        /*0004*/ 	.word	0xffffffff
	.align		4
        /*0008*/ 	.word	0x00000000
	.align		4
        /*000c*/ 	.word	0xfffffffe
	.align		4
        /*0010*/ 	.word	0x00000000
	.align		4
        /*0014*/ 	.word	0xfffffffd
	.align		4
        /*0018*/ 	.word	0x00000000
	.align		4
        /*001c*/ 	.word	0xfffffffc


//--------------------- .text._Z8getRPartiiPdP7double2 --------------------------
	.section	.text._Z8getRPartiiPdP7double2,"ax",@progbits
	.align	128
        .global         _Z8getRPartiiPdP7double2
        .type           _Z8getRPartiiPdP7double2,@function
        .size           _Z8getRPartiiPdP7double2,(.L_x_9 - _Z8getRPartiiPdP7double2)
        .other          _Z8getRPartiiPdP7double2,@"STO_CUDA_ENTRY STV_DEFAULT"
_Z8getRPartiiPdP7double2:
.text._Z8getRPartiiPdP7double2:
[----:B------:R-:W-:Y:S01]  /*0000*/  LDC R1, c[0x0][0x37c] ;  /* 0x0000df00ff017b82 */ /* 0x000fe20000000800 */
[----:B------:R-:W0:Y:S01]  /*0010*/  S2R R5, SR_CTAID.Y ;  /* 0x0000000000057919 */ /* 0x000e220000002600 */
[----:B------:R-:W1:Y:S01]  /*0020*/  LDCU UR4, c[0x0][0x360] ;  /* 0x00006c00ff0477ac */ /* 0x000e620008000800 */
[----:B------:R-:W0:Y:S01]  /*0030*/  S2R R2, SR_TID.Y ;  /* 0x0000000000027919 */ /* 0x000e220000002200 */
[----:B------:R-:W0:Y:S01]  /*0040*/  LDCU UR5, c[0x0][0x364] ;  /* 0x00006c80ff0577ac */ /* 0x000e220008000800 */
[----:B------:R-:W1:Y:S01]  /*0050*/  S2R R0, SR_CTAID.X ;  /* 0x0000000000007919 */ /* 0x000e620000002500 */
[----:B------:R-:W2:Y:S01]  /*0060*/  LDCU.64 UR6, c[0x0][0x380] ;  /* 0x00007000ff0677ac */ /* 0x000ea20008000a00 */
[----:B------:R-:W1:Y:S01]  /*0070*/  S2R R3, SR_TID.X ;  /* 0x0000000000037919 */ /* 0x000e620000002100 */
[----:B0-----:R-:W-:-:S05]  /*0080*/  IMAD R5, R5, UR5, R2 ;  /* 0x0000000505057c24 */ /* 0x001fca000f8e0202 */
[----:B--2---:R-:W-:Y:S01]  /*0090*/  ISETP.GE.AND P0, PT, R5, UR7, PT ;  /* 0x0000000705007c0c */ /* 0x004fe2000bf06270 */
[----:B-1----:R-:W-:-:S05]  /*00a0*/  IMAD R0, R0, UR4, R3 ;  /* 0x0000000400007c24 */ /* 0x002fca000f8e0203 */
[----:B------:R-:W-:-:S13]  /*00b0*/  ISETP.GE.OR P0, PT, R0, UR6, P0 ;  /* 0x0000000600007c0c */ /* 0x000fda0008706670 */
[----:B------:R-:W-:Y:S05]  /*00c0*/  @P0 EXIT ;  /* 0x000000000000094d */ /* 0x000fea0003800000 */
[----:B------:R-:W0:Y:S01]  /*00d0*/  LDC.64 R2, c[0x0][0x390] ;  /* 0x0000e400ff027b82 */ /* 0x000e220000000a00 */
[----:B------:R-:W1:Y:S01]  /*00e0*/  LDCU.64 UR4, c[0x0][0x358] ;  /* 0x00006b00ff0477ac */ /* 0x000e620008000a00 */
[----:B------:R-:W-:-:S06]  /*00f0*/  IMAD R7, R5, UR6, R0 ;  /* 0x0000000605077c24 */ /* 0x000fcc000f8e0200 */
[----:B------:R-:W2:Y:S01]  /*0100*/  LDC.64 R4, c[0x0][0x388] ;  /* 0x0000e200ff047b82 */ /* 0x000ea20000000a00 */
[----:B0-----:R-:W-:-:S06]  /*0110*/  IMAD.WIDE R2, R7, 0x10, R2 ;  /* 0x0000001007027825 */ /* 0x001fcc00078e0202 */
[----:B-1----:R-:W3:Y:S01]  /*0120*/  LDG.E.64 R2, desc[UR4][R2.64] ;  /* 0x0000000402027981 */ /* 0x002ee2000c1e1b00 */
[----:B--2---:R-:W-:-:S05]  /*0130*/  IMAD.WIDE R4, R7, 0x8, R4 ;  /* 0x0000000807047825 */ /* 0x004fca00078e0204 */
[----:B---3--:R-:W-:Y:S01]  /*0140*/  STG.E.64 desc[UR4][R4.64], R2 ;  /* 0x0000000204007986 */ /* 0x008fe2000c101b04 */
[----:B------:R-:W-:Y:S05]  /*0150*/  EXIT ;  /* 0x000000000000794d */ /* 0x000fea0003800000 */
.L_x_0:
[----:B------:R-:W-:-:S00]  /*0160*/  BRA `(.L_x_0) ;  /* 0xfffffffc00fc7947 */ /* 0x000fc0000383ffff */
[----:B------:R-:W-:-:S00]  /*0170*/  NOP ;  /* 0x0000000000007918 */ /* 0x000fc00000000000 */
        /* <DEDUP_REMOVED lines=8> */
.L_x_9:


//--------------------- .text._Z11convolveSumiiP7double2S0_S0_ --------------------------
	.section	.text._Z11convolveSumiiP7double2S0_S0_,"ax",@progbits
	.align	128
        .global         _Z11convolveSumiiP7double2S0_S0_
        .type           _Z11convolveSumiiP7double2S0_S0_,@function
        .size           _Z11convolveSumiiP7double2S0_S0_,(.L_x_10 - _Z11convolveSumiiP7double2S0_S0_)
        .other          _Z11convolveSumiiP7double2S0_S0_,@"STO_CUDA_ENTRY STV_DEFAULT"
_Z11convolveSumiiP7double2S0_S0_:
.text._Z11convolveSumiiP7double2S0_S0_:
        /* <DEDUP_REMOVED lines=16> */
[----:B------:R-:W2:Y:S08]  /*0100*/  LDC.64 R12, c[0x0][0x398] ;  /* 0x0000e600ff0c7b82 */ /* 0x000eb00000000a00 */
[----:B------:R-:W3:Y:S01]  /*0110*/  LDC.64 R2, c[0x0][0x388] ;  /* 0x0000e200ff027b82 */ /* 0x000ee20000000a00 */
[----:B0-----:R-:W-:-:S06]  /*0120*/  IMAD.WIDE R4, R9, 0x10, R4 ;  /* 0x0000001009047825 */ /* 0x001fcc00078e0204 */
[----:B-1----:R-:W4:Y:S01]  /*0130*/  LDG.E.128 R4, desc[UR4][R4.64] ;  /* 0x0000000404047981 */ /* 0x002f22000c1e1d00 */
[----:B--2---:R-:W-:-:S06]  /*0140*/  IMAD.WIDE R12, R9, 0x10, R12 ;  /* 0x00000010090c7825 */ /* 0x004fcc00078e020c */
[----:B------:R-:W4:Y:S01]  /*0150*/  LDG.E.128 R12, desc[UR4][R12.64] ;  /* 0x000000040c0c7981 */ /* 0x000f22000c1e1d00 */
[----:B---3--:R-:W-:-:S05]  /*0160*/  IMAD.WIDE R2, R9, 0x10, R2 ;  /* 0x0000001009027825 */ /* 0x008fca00078e0202 */
[----:B------:R-:W2:Y:S01]  /*0170*/  LDG.E.128 R8, desc[UR4][R2.64] ;  /* 0x0000000402087981 */ /* 0x000ea2000c1e1d00 */
[-C--:B----4-:R-:W-:Y:S02]  /*0180*/  DMUL R16, R6, R14.reuse ;  /* 0x0000000e06107228 */ /* 0x090fe40000000000 */
[----:B------:R-:W-:-:S06]  /*0190*/  DMUL R14, R4, R14 ;  /* 0x0000000e040e7228 */ /* 0x000fcc0000000000 */
[-C--:B------:R-:W-:Y:S02]  /*01a0*/  DFMA R16, R4, R12.reuse, -R16 ;  /* 0x0000000c0410722b */ /* 0x080fe40000000810 */
[----:B------:R-:W-:-:S06]  /*01b0*/  DFMA R14, R6, R12, R14 ;  /* 0x0000000c060e722b */ /* 0x000fcc000000000e */
[----:B--2---:R-:W-:Y:S02]  /*01c0*/  DADD R8, R8, R16 ;  /* 0x0000000008087229 */ /* 0x004fe40000000010 */
[----:B------:R-:W-:-:S07]  /*01d0*/  DADD R10, R10, R14 ;  /* 0x000000000a0a7229 */ /* 0x000fce000000000e */
[----:B------:R-:W-:Y:S01]  /*01e0*/  STG.E.128 desc[UR4][R2.64], R8 ;  /* 0x0000000802007986 */ /* 0x000fe2000c101d04 */
[----:B------:R-:W-:Y:S05]  /*01f0*/  EXIT ;  /* 0x000000000000794d */ /* 0x000fea0003800000 */
.L_x_1:
        /* <DEDUP_REMOVED lines=16> */
.L_x_10:


//--------------------- .text._Z8convolveiiP7double2S0_S0_ --------------------------
	.section	.text._Z8convolveiiP7double2S0_S0_,"ax",@progbits
	.align	128
        .global         _Z8convolveiiP7double2S0_S0_
        .type           _Z8convolveiiP7double2S0_S0_,@function
        .size           _Z8convolveiiP7double2S0_S0_,(.L_x_11 - _Z8convolveiiP7double2S0_S0_)
        .other          _Z8convolveiiP7double2S0_S0_,@"STO_CUDA_ENTRY STV_DEFAULT"
_Z8convolveiiP7double2S0_S0_:
.text._Z8convolveiiP7double2S0_S0_:
        /* <DEDUP_REMOVED lines=21> */
[----:B------:R-:W4:Y:S02]  /*0150*/  LDG.E.128 R8, desc[UR4][R8.64] ;  /* 0x0000000408087981 */ /* 0x000f24000c1e1d00 */
[-C--:B----4-:R-:W-:Y:S02]  /*0160*/  DMUL R2, R6, R10.reuse ;  /* 0x0000000a06027228 */ /* 0x090fe40000000000 */
[----:B------:R-:W-:-:S06]  /*0170*/  DMUL R14, R4, R10 ;  /* 0x0000000a040e7228 */ /* 0x000fcc0000000000 */
[-C--:B------:R-:W-:Y:S02]  /*0180*/  DFMA R12, R4, R8.reuse, -R2 ;  /* 0x00000008040c722b */ /* 0x080fe40000000802 */
[----:B------:R-:W-:Y:S01]  /*0190*/  DFMA R14, R6, R8, R14 ;  /* 0x00000008060e722b */ /* 0x000fe2000000000e */
[----:B---3--:R-:W-:-:S06]  /*01a0*/  IMAD.WIDE R2, R19, 0x10, R16 ;  /* 0x0000001013027825 */ /* 0x008fcc00078e0210 */
[----:B------:R-:W-:Y:S01]  /*01b0*/  STG.E.128 desc[UR4][R2.64], R12 ;  /* 0x0000000c02007986 */ /* 0x000fe2000c101d04 */
[----:B------:R-:W-:Y:S05]  /*01c0*/  EXIT ;  /* 0x000000000000794d */ /* 0x000fea0003800000 */
.L_x_2:
        /* <DEDUP_REMOVED lines=11> */
.L_x_11:


//--------------------- .text._Z4setCiiP7double2dd --------------------------
	.section	.text._Z4setCiiP7double2dd,"ax",@progbits
	.align	128
        .global         _Z4setCiiP7double2dd
        .type           _Z4setCiiP7double2dd,@function
        .size           _Z4setCiiP7double2dd,(.L_x_12 - _Z4setCiiP7double2dd)
        .other          _Z4setCiiP7double2dd,@"STO_CUDA_ENTRY STV_DEFAULT"
_Z4setCiiP7double2dd:
.text._Z4setCiiP7double2dd:
        /* <DEDUP_REMOVED lines=16> */
[----:B------:R-:W1:Y:S08]  /*0100*/  LDC.64 R4, c[0x0][0x390] ;  /* 0x0000e400ff047b82 */ /* 0x000e700000000a00 */
[----:B------:R-:W1:Y:S01]  /*0110*/  LDC.64 R6, c[0x0][0x398] ;  /* 0x0000e600ff067b82 */ /* 0x000e620000000a00 */
[----:B0-----:R-:W-:-:S05]  /*0120*/  IMAD.WIDE R2, R9, 0x10, R2 ;  /* 0x0000001009027825 */ /* 0x001fca00078e0202 */
[----:B-1----:R-:W-:Y:S01]  /*0130*/  STG.E.128 desc[UR4][R2.64], R4 ;  /* 0x0000000402007986 */ /* 0x002fe2000c101d04 */
[----:B------:R-:W-:Y:S05]  /*0140*/  EXIT ;  /* 0x000000000000794d */ /* 0x000fea0003800000 */
.L_x_3:
        /* <DEDUP_REMOVED lines=11> */
.L_x_12:


//--------------------- .text._Z6scaleCiiP7double2S0_d --------------------------
	.section	.text._Z6scaleCiiP7double2S0_d,"ax",@progbits
	.align	128
        .global         _Z6scaleCiiP7double2S0_d
        .type           _Z6scaleCiiP7double2S0_d,@function
        .size           _Z6scaleCiiP7double2S0_d,(.L_x_13 - _Z6scaleCiiP7double2S0_d)
        .other          _Z6scaleCiiP7double2S0_d,@"STO_CUDA_ENTRY STV_DEFAULT"
_Z6scaleCiiP7double2S0_d:
.text._Z6scaleCiiP7double2S0_d:
        /* <DEDUP_REMOVED lines=18> */
[----:B0-----:R-:W-:-:S05]  /*0120*/  IMAD.WIDE R2, R13, 0x10, R2 ;  /* 0x000000100d027825 */ /* 0x001fca00078e0202 */
[----:B-1----:R-:W2:Y:S02]  /*0130*/  LDG.E.128 R4, desc[UR4][R2.64] ;  /* 0x0000000402047981 */ /* 0x002ea4000c1e1d00 */
[-C--:B--2---:R-:W-:Y:S02]  /*0140*/  DMUL R4, R4, R8.reuse ;  /* 0x0000000804047228 */ /* 0x084fe40000000000 */
[----:B------:R-:W-:Y:S01]  /*0150*/  DMUL R6, R6, R8 ;  /* 0x0000000806067228 */ /* 0x000fe20000000000 */
[----:B---3--:R-:W-:-:S06]  /*0160*/  IMAD.WIDE R8, R13, 0x10, R10 ;  /* 0x000000100d087825 */ /* 0x008fcc00078e020a */
[----:B------:R-:W-:Y:S01]  /*0170*/  STG.E.128 desc[UR4][R8.64], R4 ;  /* 0x0000000408007986 */ /* 0x000fe2000c101d04 */
[----:B------:R-:W-:Y:S05]  /*0180*/  EXIT ;  /* 0x000000000000794d */ /* 0x000fea0003800000 */
.L_x_4:
        /* <DEDUP_REMOVED lines=15> */
.L_x_13:


//--------------------- .text._Z11twiddle2DCCiiPiS_P7double2S1_ --------------------------
	.section	.text._Z11twiddle2DCCiiPiS_P7double2S1_,"ax",@progbits
	.align	128
        .global         _Z11twiddle2DCCiiPiS_P7double2S1_
        .type           _Z11twiddle2DCCiiPiS_P7double2S1_,@function
        .size           _Z11twiddle2DCCiiPiS_P7double2S1_,(.L_x_14 - _Z11twiddle2DCCiiPiS_P7double2S1_)
        .other          _Z11twiddle2DCCiiPiS_P7double2S1_,@"STO_CUDA_ENTRY STV_DEFAULT"
_Z11twiddle2DCCiiPiS_P7double2S1_:
.text._Z11twiddle2DCCiiPiS_P7double2S1_:
        /* <DEDUP_REMOVED lines=14> */
[----:B------:R-:W1:Y:S07]  /*00e0*/  LDCU.64 UR4, c[0x0][0x358] ;  /* 0x00006b00ff0477ac */ /* 0x000e6e0008000a00 */
[----:B------:R-:W2:Y:S08]  /*00f0*/  LDC.64 R4, c[0x0][0x390] ;  /* 0x0000e400ff047b82 */ /* 0x000eb00000000a00 */
[----:B------:R-:W3:Y:S01]  /*0100*/  LDC.64 R8, c[0x0][0x3a0] ;  /* 0x0000e800ff087b82 */ /* 0x000ee20000000a00 */
[----:B0-----:R-:W-:-:S04]  /*0110*/  IMAD.WIDE R2, R7, 0x4, R2 ;  /* 0x0000000407027825 */ /* 0x001fc800078e0202 */
[C---:B------:R-:W-:Y:S02]  /*0120*/  IMAD R7, R0.reuse, UR6, R7 ;  /* 0x0000000600077c24 */ /* 0x040fe4000f8e0207 */
[----:B-1----:R-:W4:Y:S01]  /*0130*/  LDG.E R2, desc[UR4][R2.64] ;  /* 0x0000000402027981 */ /* 0x002f22000c1e1900 */
[----:B--2---:R-:W-:-:S06]  /*0140*/  IMAD.WIDE.U32 R4, R0, 0x4, R4 ;  /* 0x0000000400047825 */ /* 0x004fcc00078e0004 */
[----:B------:R-:W4:Y:S01]  /*0150*/  LDG.E R5, desc[UR4][R4.64] ;  /* 0x0000000404057981 */ /* 0x000f22000c1e1900 */
[----:B---3--:R-:W-:Y:S02]  /*0160*/  IMAD.WIDE R8, R7, 0x10, R8 ;  /* 0x0000001007087825 */ /* 0x008fe400078e0208 */
[----:B------:R-:W0:Y:S04]  /*0170*/  LDC.64 R6, c[0x0][0x398] ;  /* 0x0000e600ff067b82 */ /* 0x000e280000000a00 */
[----:B------:R-:W2:Y:S01]  /*0180*/  LDG.E.128 R8, desc[UR4][R8.64] ;  /* 0x0000000408087981 */ /* 0x000ea2000c1e1d00 */
[----:B----4-:R-:W-:-:S04]  /*0190*/  IMAD R13, R5, UR6, R2 ;  /* 0x00000006050d7c24 */ /* 0x010fc8000f8e0202 */
[----:B0-----:R-:W-:-:S05]  /*01a0*/  IMAD.WIDE R6, R13, 0x10, R6 ;  /* 0x000000100d067825 */ /* 0x001fca00078e0206 */
[----:B--2---:R-:W-:Y:S01]  /*01b0*/  STG.E.128 desc[UR4][R6.64], R8 ;  /* 0x0000000806007986 */ /* 0x004fe2000c101d04 */
[----:B------:R-:W-:Y:S05]  /*01c0*/  EXIT ;  /* 0x000000000000794d */ /* 0x000fea0003800000 */
.L_x_5:
        /* <DEDUP_REMOVED lines=11> */
.L_x_14:


//--------------------- .text._Z9twiddle2DiiPiS_P7double2Pd --------------------------
	.section	.text._Z9twiddle2DiiPiS_P7double2Pd,"ax",@progbits
	.align	128
        .global         _Z9twiddle2DiiPiS_P7double2Pd
        .type           _Z9twiddle2DiiPiS_P7double2Pd,@function
        .size           _Z9twiddle2DiiPiS_P7double2Pd,(.L_x_15 - _Z9twiddle2DiiPiS_P7double2Pd)
        .other          _Z9twiddle2DiiPiS_P7double2Pd,@"STO_CUDA_ENTRY STV_DEFAULT"
_Z9twiddle2DiiPiS_P7double2Pd:
.text._Z9twiddle2DiiPiS_P7double2Pd:
        /* <DEDUP_REMOVED lines=17> */
[----:B0-----:R-:W-:-:S07]  /*0110*/  IMAD.WIDE R2, R9, 0x4, R2 ;  /* 0x0000000409027825 */ /* 0x001fce00078e0202 */
[----:B------:R-:W0:Y:S01]  /*0120*/  LDC.64 R12, c[0x0][0x398] ;  /* 0x0000e600ff0c7b82 */ /* 0x000e220000000a00 */
[C---:B------:R-:W-:Y:S01]  /*0130*/  IMAD R9, R0.reuse, UR6, R9 ;  /* 0x0000000600097c24 */ /* 0x040fe2000f8e0209 */
[----:B-1----:R-:W4:Y:S01]  /*0140*/  LDG.E R2, desc[UR4][R2.64] ;  /* 0x0000000402027981 */ /* 0x002f22000c1e1900 */
[----:B--2---:R-:W-:-:S06]  /*0150*/  IMAD.WIDE.U32 R4, R0, 0x4, R4 ;  /* 0x0000000400047825 */ /* 0x004fcc00078e0004 */
[----:B------:R-:W4:Y:S01]  /*0160*/  LDG.E R5, desc[UR4][R4.64] ;  /* 0x0000000404057981 */ /* 0x000f22000c1e1900 */
[----:B---3--:R-:W-:-:S05]  /*0170*/  IMAD.WIDE R6, R9, 0x8, R6 ;  /* 0x0000000809067825 */ /* 0x008fca00078e0206 */
[----:B------:R-:W2:Y:S01]  /*0180*/  LDG.E.64 R8, desc[UR4][R6.64] ;  /* 0x0000000406087981 */ /* 0x000ea2000c1e1b00 */
[----:B------:R-:W-:Y:S01]  /*0190*/  CS2R R10, SRZ ;  /* 0x00000000000a7805 */ /* 0x000fe2000001ff00 */
[----:B----4-:R-:W-:-:S04]  /*01a0*/  IMAD R15, R5, UR6, R2 ;  /* 0x00000006050f7c24 */ /* 0x010fc8000f8e0202 */
[----:B0-----:R-:W-:-:S05]  /*01b0*/  IMAD.WIDE R12, R15, 0x10, R12 ;  /* 0x000000100f0c7825 */ /* 0x001fca00078e020c */
[----:B--2---:R-:W-:Y:S01]  /*01c0*/  STG.E.128 desc[UR4][R12.64], R8 ;  /* 0x000000080c007986 */ /* 0x004fe2000c101d04 */
[----:B------:R-:W-:Y:S05]  /*01d0*/  EXIT ;  /* 0x000000000000794d */ /* 0x000fea0003800000 */
.L_x_6:
        /* <DEDUP_REMOVED lines=10> */
.L_x_15:


//--------------------- .text._Z7Fi_2D_yiiiP7double2S0_S0_ --------------------------
	.section	.text._Z7Fi_2D_yiiiP7double2S0_S0_,"ax",@progbits
	.align	128
        .global         _Z7Fi_2D_yiiiP7double2S0_S0_
        .type           _Z7Fi_2D_yiiiP7double2S0_S0_,@function
        .size           _Z7Fi_2D_yiiiP7double2S0_S0_,(.L_x_16 - _Z7Fi_2D_yiiiP7double2S0_S0_)
        .other          _Z7Fi_2D_yiiiP7double2S0_S0_,@"STO_CUDA_ENTRY STV_DEFAULT"
_Z7Fi_2D_yiiiP7double2S0_S0_:
.text._Z7Fi_2D_yiiiP7double2S0_S0_:
        /* <DEDUP_REMOVED lines=13> */
[----:B------:R-:W0:Y:S01]  /*00d0*/  LDC R9, c[0x0][0x388] ;  /* 0x0000e200ff097b82 */ /* 0x000e220000000800 */
[----:B------:R-:W-:Y:S01]  /*00e0*/  HFMA2 R6, -RZ, RZ, 0, 5.9604644775390625e-08 ;  /* 0x00000001ff067431 */ /* 0x000fe200000001ff */
[----:B------:R-:W-:Y:S01]  /*00f0*/  MOV R0, 0x2 ;  /* 0x0000000200007802 */ /* 0x000fe20000000f00 */
[----:B------:R-:W1:Y:S05]  /*0100*/  LDCU.64 UR4, c[0x0][0x358] ;  /* 0x00006b00ff0477ac */ /* 0x000e6a0008000a00 */
[----:B------:R-:W2:Y:S08]  /*0110*/  LDC.64 R4, c[0x0][0x3a0] ;  /* 0x0000e800ff047b82 */ /* 0x000eb00000000a00 */
[----:B------:R-:W3:Y:S01]  /*0120*/  LDC.64 R12, c[0x0][0x398] ;  /* 0x0000e600ff0c7b82 */ /* 0x000ee20000000a00 */
[----:B0-----:R-:W-:-:S07]  /*0130*/  SHF.L.U32 R6, R6, R9, RZ ;  /* 0x0000000906067219 */ /* 0x001fce00000006ff */
[----:B------:R-:W0:Y:S01]  /*0140*/  LDC.64 R18, c[0x0][0x390] ;  /* 0x0000e400ff127b82 */ /* 0x000e220000000a00 */
[----:B------:R-:W-:Y:S01]  /*0150*/  SHF.L.U32 R17, R0, R9, RZ ;  /* 0x0000000900117219 */ /* 0x000fe200000006ff */
[----:B------:R-:W-:-:S03]  /*0160*/  VIADD R7, R6, 0xfffffff ;  /* 0x0fffffff06077836 */ /* 0x000fc60000000000 */
[----:B------:R-:W-:Y:S02]  /*0170*/  IADD3 R17, PT, PT, R17, -0x1, RZ ;  /* 0xffffffff11117810 */ /* 0x000fe40007ffe0ff */
[----:B------:R-:W-:Y:S02]  /*0180*/  LOP3.LUT R7, R7, R2, RZ, 0xc0, !PT ;  /* 0x0000000207077212 */ /* 0x000fe400078ec0ff */
[----:B------:R-:W-:-:S05]  /*0190*/  LOP3.LUT R0, R2, 0xffff, R17, 0x60, !PT ;  /* 0x0000ffff02007812 */ /* 0x000fca00078e6011 */
[----:B------:R-:W-:Y:S02]  /*01a0*/  IMAD.IADD R14, R7, 0x1, R0 ;  /* 0x00000001070e7824 */ /* 0x000fe400078e0200 */
[----:B------:R-:W-:-:S03]  /*01b0*/  IMAD R7, R9, UR7, R2 ;  /* 0x0000000709077c24 */ /* 0x000fc6000f8e0202 */
[----:B------:R-:W-:Y:S01]  /*01c0*/  IADD3 R6, PT, PT, R6, R14, RZ ;  /* 0x0000000e06067210 */ /* 0x000fe20007ffe0ff */
[----:B--2---:R-:W-:-:S04]  /*01d0*/  IMAD.WIDE R4, R7, 0x10, R4 ;  /* 0x0000001007047825 */ /* 0x004fc800078e0204 */
[----:B------:R-:W-:Y:S02]  /*01e0*/  IMAD R9, R6, UR6, R3 ;  /* 0x0000000606097c24 */ /* 0x000fe4000f8e0203 */
[----:B-1----:R-:W2:Y:S02]  /*01f0*/  LDG.E.128 R4, desc[UR4][R4.64] ;  /* 0x0000000404047981 */ /* 0x002ea4000c1e1d00 */
[----:B---3--:R-:W-:-:S06]  /*0200*/  IMAD.WIDE.U32 R8, R9, 0x10, R12 ;  /* 0x0000001009087825 */ /* 0x008fcc00078e000c */
[----:B------:R-:W2:Y:S01]  /*0210*/  LDG.E.128 R8, desc[UR4][R8.64] ;  /* 0x0000000408087981 */ /* 0x000ea2000c1e1d00 */
[----:B------:R-:W-:-:S04]  /*0220*/  IMAD R15, R14, UR6, R3 ;  /* 0x000000060e0f7c24 */ /* 0x000fc8000f8e0203 */
[----:B------:R-:W-:-:S06]  /*0230*/  IMAD.WIDE R12, R15, 0x10, R12 ;  /* 0x000000100f0c7825 */ /* 0x000fcc00078e020c */
[----:B------:R-:W3:Y:S01]  /*0240*/  LDG.E.128 R12, desc[UR4][R12.64] ;  /* 0x000000040c0c7981 */ /* 0x000ee2000c1e1d00 */
[----:B------:R-:W-:-:S04]  /*0250*/  LOP3.LUT R17, R17, R2, RZ, 0xc0, !PT ;  /* 0x0000000211117212 */ /* 0x000fc800078ec0ff */
[----:B------:R-:W-:-:S05]  /*0260*/  IADD3 R0, PT, PT, R17, R0, RZ ;  /* 0x0000000011007210 */ /* 0x000fca0007ffe0ff */
[----:B------:R-:W-:-:S04]  /*0270*/  IMAD R3, R0, UR6, R3 ;  /* 0x0000000600037c24 */ /* 0x000fc8000f8e0203 */
[----:B0-----:R-:W-:Y:S01]  /*0280*/  IMAD.WIDE R18, R3, 0x10, R18 ;  /* 0x0000001003127825 */ /* 0x001fe200078e0212 */
[-C--:B--2---:R-:W-:Y:S02]  /*0290*/  DMUL R20, R6, R10.reuse ;  /* 0x0000000a06147228 */ /* 0x084fe40000000000 */
[----:B------:R-:W-:-:S06]  /*02a0*/  DMUL R10, R4, R10 ;  /* 0x0000000a040a7228 */ /* 0x000fcc0000000000 */
[-C--:B------:R-:W-:Y:S02]  /*02b0*/  DFMA R20, R4, R8.reuse, -R20 ;  /* 0x000000080414722b */ /* 0x080fe40000000814 */
[----:B------:R-:W-:-:S06]  /*02c0*/  DFMA R10, R6, R8, R10 ;  /* 0x00000008060a722b */ /* 0x000fcc000000000a */
[----:B---3--:R-:W-:Y:S02]  /*02d0*/  DADD R8, R12, R20 ;  /* 0x000000000c087229 */ /* 0x008fe40000000014 */
[----:B------:R-:W-:-:S07]  /*02e0*/  DADD R10, R14, R10 ;  /* 0x000000000e0a7229 */ /* 0x000fce000000000a */
[----:B------:R-:W-:Y:S01]  /*02f0*/  STG.E.128 desc[UR4][R18.64], R8 ;  /* 0x0000000812007986 */ /* 0x000fe2000c101d04 */
[----:B------:R-:W-:Y:S05]  /*0300*/  EXIT ;  /* 0x000000000000794d */ /* 0x000fea0003800000 */
.L_x_7:
        /* <DEDUP_REMOVED lines=15> */
.L_x_16:


//--------------------- .text._Z7Fi_2D_xiiiP7double2S0_S0_ --------------------------
	.section	.text._Z7Fi_2D_xiiiP7double2S0_S0_,"ax",@progbits
	.align	128
        .global         _Z7Fi_2D_xiiiP7double2S0_S0_
        .type           _Z7Fi_2D_xiiiP7double2S0_S0_,@function
        .size           _Z7Fi_2D_xiiiP7double2S0_S0_,(.L_x_17 - _Z7Fi_2D_xiiiP7double2S0_S0_)
        .other          _Z7Fi_2D_xiiiP7double2S0_S0_,@"STO_CUDA_ENTRY STV_DEFAULT"
_Z7Fi_2D_xiiiP7double2S0_S0_:
.text._Z7Fi_2D_xiiiP7double2S0_S0_:
        /* <DEDUP_REMOVED lines=19> */
[----:B0-----:R-:W-:-:S02]  /*0130*/  SHF.L.U32 R6, R6, R9, RZ ;  /* 0x0000000906067219 */ /* 0x001fc400000006ff */
[----:B------:R-:W-:-:S05]  /*0140*/  SHF.L.U32 R3, R4, R9, RZ ;  /* 0x0000000904037219 */ /* 0x000fca00000006ff */
[----:B------:R-:W0:Y:S01]  /*0150*/  LDC.64 R4, c[0x0][0x3a0] ;  /* 0x0000e800ff047b82 */ /* 0x000e220000000a00 */
[----:B------:R-:W-:Y:S01]  /*0160*/  VIADD R7, R6, 0xffffffff ;  /* 0xffffffff06077836 */ /* 0x000fe20000000000 */
[----:B------:R-:W-:-:S04]  /*0170*/  IADD3 R3, PT, PT, R3, -0x1, RZ ;  /* 0xffffffff03037810 */ /* 0x000fc80007ffe0ff */
[----:B------:R-:W-:Y:S02]  /*0180*/  LOP3.LUT R7, R7, R0, RZ, 0xc0, !PT ;  /* 0x0000000007077212 */ /* 0x000fe400078ec0ff */
[----:B------:R-:W-:-:S05]  /*0190*/  LOP3.LUT R16, R0, 0xffff, R3, 0x60, !PT ;  /* 0x0000ffff00107812 */ /* 0x000fca00078e6003 */
[----:B------:R-:W-:-:S04]  /*01a0*/  IMAD.IADD R7, R7, 0x1, R16 ;  /* 0x0000000107077824 */ /* 0x000fc800078e0210 */
[----:B------:R-:W-:Y:S02]  /*01b0*/  IMAD R15, R2, UR6, R7 ;  /* 0x00000006020f7c24 */ /* 0x000fe4000f8e0207 */
[----:B------:R-:W-:-:S03]  /*01c0*/  IMAD R7, R9, UR6, R0 ;  /* 0x0000000609077c24 */ /* 0x000fc6000f8e0200 */
[----:B------:R-:W-:Y:S01]  /*01d0*/  IADD3 R9, PT, PT, R6, R15, RZ ;  /* 0x0000000f06097210 */ /* 0x000fe20007ffe0ff */
[----:B0-----:R-:W-:-:S04]  /*01e0*/  IMAD.WIDE R4, R7, 0x10, R4 ;  /* 0x0000001007047825 */ /* 0x001fc800078e0204 */
[--C-:B--2---:R-:W-:Y:S02]  /*01f0*/  IMAD.WIDE.U32 R8, R9, 0x10, R12.reuse ;  /* 0x0000001009087825 */ /* 0x104fe400078e000c */
[----:B-1----:R-:W2:Y:S04]  /*0200*/  LDG.E.128 R4, desc[UR4][R4.64] ;  /* 0x0000000404047981 */ /* 0x002ea8000c1e1d00 */
[----:B------:R-:W2:Y:S01]  /*0210*/  LDG.E.128 R8, desc[UR4][R8.64] ;  /* 0x0000000408087981 */ /* 0x000ea2000c1e1d00 */
[----:B------:R-:W-:-:S06]  /*0220*/  IMAD.WIDE R12, R15, 0x10, R12 ;  /* 0x000000100f0c7825 */ /* 0x000fcc00078e020c */
[----:B------:R-:W4:Y:S01]  /*0230*/  LDG.E.128 R12, desc[UR4][R12.64] ;  /* 0x000000040c0c7981 */ /* 0x000f22000c1e1d00 */
[----:B------:R-:W-:-:S05]  /*0240*/  LOP3.LUT R3, R3, R0, RZ, 0xc0, !PT ;  /* 0x0000000003037212 */ /* 0x000fca00078ec0ff */
[----:B------:R-:W-:-:S05]  /*0250*/  IMAD R3, R2, UR6, R3 ;  /* 0x0000000602037c24 */ /* 0x000fca000f8e0203 */
[----:B------:R-:W-:-:S05]  /*0260*/  IADD3 R3, PT, PT, R16, R3, RZ ;  /* 0x0000000310037210 */ /* 0x000fca0007ffe0ff */
[----:B---3--:R-:W-:Y:S01]  /*0270*/  IMAD.WIDE R18, R3, 0x10, R18 ;  /* 0x0000001003127825 */ /* 0x008fe200078e0212 */
[-C--:B--2---:R-:W-:Y:S02]  /*0280*/  DMUL R20, R6, R10.reuse ;  /* 0x0000000a06147228 */ /* 0x084fe40000000000 */
[----:B------:R-:W-:-:S06]  /*0290*/  DMUL R10, R4, R10 ;  /* 0x0000000a040a7228 */ /* 0x000fcc0000000000 */
[-C--:B------:R-:W-:Y:S02]  /*02a0*/  DFMA R20, R4, R8.reuse, -R20 ;  /* 0x000000080414722b */ /* 0x080fe40000000814 */
[----:B------:R-:W-:-:S06]  /*02b0*/  DFMA R10, R6, R8, R10 ;  /* 0x00000008060a722b */ /* 0x000fcc000000000a */
[----:B----4-:R-:W-:Y:S02]  /*02c0*/  DADD R8, R12, R20 ;  /* 0x000000000c087229 */ /* 0x010fe40000000014 */
[----:B------:R-:W-:-:S07]  /*02d0*/  DADD R10, R14, R10 ;  /* 0x000000000e0a7229 */ /* 0x000fce000000000a */
[----:B------:R-:W-:Y:S01]  /*02e0*/  STG.E.128 desc[UR4][R18.64], R8 ;  /* 0x0000000812007986 */ /* 0x000fe2000c101d04 */
[----:B------:R-:W-:Y:S05]  /*02f0*/  EXIT ;  /* 0x000000000000794d */ /* 0x000fea0003800000 */
.L_x_8:
        /* <DEDUP_REMOVED lines=16> */
.L_x_17:


//--------------------- .nv.shared.reserved.0     --------------------------
	.section	.nv.shared.reserved.0,"aw",@nobits
	.weak		__nv_reservedSMEM_offset_0_alias
	.size		__nv_reservedSMEM_offset_0_alias, 0, 64
	.other		__nv_reservedSMEM_offset_0_alias,@"STO_CUDA_RESERVED_SHARED STV_DEFAULT"
__nv_reservedSMEM_offset_0_alias:
	.zero		0
	.zero		64


//--------------------- .nv.constant0._Z8getRPartiiPdP7double2 --------------------------
	.section	.nv.constant0._Z8getRPartiiPdP7double2,"a",@progbits
	.sectionflags	@""
	.align	4
.nv.constant0._Z8getRPartiiPdP7double2:
	.zero		920


//--------------------- .nv.constant0._Z11convolveSumiiP7double2S0_S0_ --------------------------
	.section	.nv.constant0._Z11convolveSumiiP7double2S0_S0_,"a",@progbits
	.sectionflags	@""
	.align	4
.nv.constant0._Z11convolveSumiiP7double2S0_S0_:
	.zero		928


//--------------------- .nv.constant0._Z8convolveiiP7double2S0_S0_ --------------------------
	.section	.nv.constant0._Z8convolveiiP7double2S0_S0_,"a",@progbits
	.sectionflags	@""
	.align	4
.nv.constant0._Z8convolveiiP7double2S0_S0_:
	.zero		928


//--------------------- .nv.constant0._Z4setCiiP7double2dd --------------------------
	.section	.nv.constant0._Z4setCiiP7double2dd,"a",@progbits
	.sectionflags	@""
	.align	4
.nv.constant0._Z4setCiiP7double2dd:
	.zero		928


//--------------------- .nv.constant0._Z6scaleCiiP7double2S0_d --------------------------
	.section	.nv.constant0._Z6scaleCiiP7double2S0_d,"a",@progbits
	.sectionflags	@""
	.align	4
.nv.constant0._Z6scaleCiiP7double2S0_d:
	.zero		928


//--------------------- .nv.constant0._Z11twiddle2DCCiiPiS_P7double2S1_ --------------------------
	.section	.nv.constant0._Z11twiddle2DCCiiPiS_P7double2S1_,"a",@progbits
	.sectionflags	@""
	.align	4
.nv.constant0._Z11twiddle2DCCiiPiS_P7double2S1_:
	.zero		936


//--------------------- .nv.constant0._Z9twiddle2DiiPiS_P7double2Pd --------------------------
	.section	.nv.constant0._Z9twiddle2DiiPiS_P7double2Pd,"a",@progbits
	.sectionflags	@""
	.align	4
.nv.constant0._Z9twiddle2DiiPiS_P7double2Pd:
	.zero		936


//--------------------- .nv.constant0._Z7Fi_2D_yiiiP7double2S0_S0_ --------------------------
	.section	.nv.constant0._Z7Fi_2D_yiiiP7double2S0_S0_,"a",@progbits
	.sectionflags	@""
	.align	4
.nv.constant0._Z7Fi_2D_yiiiP7double2S0_S0_:
	.zero		936


//--------------------- .nv.constant0._Z7Fi_2D_xiiiP7double2S0_S0_ --------------------------
	.section	.nv.constant0._Z7Fi_2D_xiiiP7double2S0_S0_,"a",@progbits
	.sectionflags	@""
	.align	4
.nv.constant0._Z7Fi_2D_xiiiP7double2S0_S0_:
	.zero		936


//--------------------- SYMBOLS --------------------------

	.type		.nv.reservedSmem.offset0,@object
	.size		.nv.reservedSmem.offset0,0x4
